	.target	sm_100a

	.elftype	@"ET_EXEC"


//--------------------- .note.nv.tkinfo           --------------------------
	.section	.note.nv.tkinfo,"",@"SHT_NOTE"
	.sectionflags	@"SHF_NOTE_NV_TKINFO"
	.tkinfo
        /*0018*/ 	.word	0x00000002
        /*0030*/ 	.string	""
        /*0030*/ 	.string	"ptxas"
        /*0030*/ 	.string	"Cuda compilation tools, release 13.0, V13.0.88"
        /*0030*/ 	.string	"Build cuda_13.0.r13.0/compiler.36424714_0"
        /*0030*/ 	.string	"-arch sm_100a -m 64 "



//--------------------- .note.nv.cuinfo           --------------------------
	.section	.note.nv.cuinfo,"",@"SHT_NOTE"
	.sectionflags	@"SHF_NOTE_NV_CUINFO"
        /*0018*/ 	.short	0x0002
        /*001a*/ 	.short	0x0064
        /*001c*/ 	.short	0x0082
	.zero		2


//--------------------- .nv.info                  --------------------------
	.section	.nv.info,"",@"SHT_CUDA_INFO"
	.align	4


	//----- nvinfo : EIATTR_REGCOUNT
	.align		4
        /*0000*/ 	.byte	0x04, 0x2f
        /*0002*/ 	.short	(.L_19 - .L_18)
	.align		4
.L_18:
        /*0004*/ 	.word	index@(_ZN7cutlass13device_kernelINS_4gemm6kernel13GemmUniversalIN4cute5tupleIJiiiiEEENS1_10collective13CollectiveMmaINS1_35MainloopSm100TmaUmmaWarpSpecializedILi17ELi2ELi4ENS5_IJNS4_1CILi1EEENSA_ILi2EEESB_EEEEENS5_IJNSA_ILi64EEENSA_ILi128EEESF_EEENS_12float_e4m3_tENS5_IJlSB_lEEESI_SJ_NS4_8TiledMMAINS4_8MMA_AtomIJNS4_10MMA_TraitsINS4_19SM100_MMA_F8F6F4_SSEJSI_SI_fSF_SG_NS4_17integral_constantINS4_4UMMA5MajorELSQ_0EEESR_NSO_INSP_7ScaleInELSS_0EEEST_EEEEEENS4_6LayoutINS5_IJSB_SB_SB_EEENS5_IJNSA_ILi0EEESY_SY_EEEEENS5_IJNS4_10UnderscoreES11_S11_EEEEENS4_23SM90_TMA_LOAD_MULTICASTENS4_14ComposedLayoutINS4_7SwizzleILi2ELi4ELi3EEENS4_18smem_ptr_flag_bitsILi8EEENSW_INS5_IJNSA_ILi8EEESF_EEENS5_IJSF_SB_EEEEEEEvNS4_8identityENS4_13SM90_TMA_LOADES1E_vS1F_EENS_8epilogue10collective18CollectiveEpilogueINS1I_23Sm100TmaWarpSpecializedILi2ELi2ELi32ELb0ELb0EEEJSH_NS5_IJNSW_ISF_SB_EES1N_EEESI_SJ_SI_SJ_NS1I_6fusion15FusionCallbacksIS1M_NS1P_17LinearCombinationISI_fSI_fLNS_15FloatRoundStyleE2EEESH_S1O_JEEENS4_5SM1004TMEM4LOAD26SM100_TMEM_LOAD_16dp32b32xES1G_S1E_NS4_39AutoVectorizingCopyWithAssumedAlignmentILi128EEENS4_14SM90_TMA_STOREES1E_S20_S20_EEEvvEEEEvNT_6ParamsE)
        /*0008*/ 	.word	0x00000072


	//----- nvinfo : EIATTR_FRAME_SIZE
	.align		4
.L_19:
        /*000c*/ 	.byte	0x04, 0x11
        /*000e*/ 	.short	(.L_21 - .L_20)
	.align		4
.L_20:
        /*0010*/ 	.word	index@($__internal_2_$__cuda_sm10x_tcgen05_guardrail_trap_unallocated_columns_being_dealloced)
        /*0014*/ 	.word	0x00000000


	//----- nvinfo : EIATTR_FRAME_SIZE
	.align		4
.L_21:
        /*0018*/ 	.byte	0x04, 0x11
        /*001a*/ 	.short	(.L_23 - .L_22)
	.align		4
.L_22:
        /*001c*/ 	.word	index@($__internal_1_$__cuda_sm10x_tcgen05_guardrail_trap_phase_invalid_during_alloc)
        /*0020*/ 	.word	0x00000000


	//----- nvinfo : EIATTR_FRAME_SIZE
	.align		4
.L_23:
        /*0024*/ 	.byte	0x04, 0x11
        /*0026*/ 	.short	(.L_25 - .L_24)
	.align		4
.L_24:
        /*0028*/ 	.word	index@($__internal_0_$__cuda_sm10x_tcgen05_guardrail_trap_col_being_dealloced_not_returned_by_alloc)
        /*002c*/ 	.word	0x00000000


	//----- nvinfo : EIATTR_FRAME_SIZE
	.align		4
.L_25:
        /*0030*/ 	.byte	0x04, 0x11
        /*0032*/ 	.short	(.L_27 - .L_26)
	.align		4
.L_26:
        /*0034*/ 	.word	index@(_ZN7cutlass13device_kernelINS_4gemm6kernel13GemmUniversalIN4cute5tupleIJiiiiEEENS1_10collective13CollectiveMmaINS1_35MainloopSm100TmaUmmaWarpSpecializedILi17ELi2ELi4ENS5_IJNS4_1CILi1EEENSA_ILi2EEESB_EEEEENS5_IJNSA_ILi64EEENSA_ILi128EEESF_EEENS_12float_e4m3_tENS5_IJlSB_lEEESI_SJ_NS4_8TiledMMAINS4_8MMA_AtomIJNS4_10MMA_TraitsINS4_19SM100_MMA_F8F6F4_SSEJSI_SI_fSF_SG_NS4_17integral_constantINS4_4UMMA5MajorELSQ_0EEESR_NSO_INSP_7ScaleInELSS_0EEEST_EEEEEENS4_6LayoutINS5_IJSB_SB_SB_EEENS5_IJNSA_ILi0EEESY_SY_EEEEENS5_IJNS4_10UnderscoreES11_S11_EEEEENS4_23SM90_TMA_LOAD_MULTICASTENS4_14ComposedLayoutINS4_7SwizzleILi2ELi4ELi3EEENS4_18smem_ptr_flag_bitsILi8EEENSW_INS5_IJNSA_ILi8EEESF_EEENS5_IJSF_SB_EEEEEEEvNS4_8identityENS4_13SM90_TMA_LOADES1E_vS1F_EENS_8epilogue10collective18CollectiveEpilogueINS1I_23Sm100TmaWarpSpecializedILi2ELi2ELi32ELb0ELb0EEEJSH_NS5_IJNSW_ISF_SB_EES1N_EEESI_SJ_SI_SJ_NS1I_6fusion15FusionCallbacksIS1M_NS1P_17LinearCombinationISI_fSI_fLNS_15FloatRoundStyleE2EEESH_S1O_JEEENS4_5SM1004TMEM4LOAD26SM100_TMEM_LOAD_16dp32b32xES1G_S1E_NS4_39AutoVectorizingCopyWithAssumedAlignmentILi128EEENS4_14SM90_TMA_STOREES1E_S20_S20_EEEvvEEEEvNT_6ParamsE)
        /*0038*/ 	.word	0x00000000


	//----- nvinfo : EIATTR_MIN_STACK_SIZE
	.align		4
.L_27:
        /*003c*/ 	.byte	0x04, 0x12
        /*003e*/ 	.short	(.L_29 - .L_28)
	.align		4
.L_28:
        /*0040*/ 	.word	index@(_ZN7cutlass13device_kernelINS_4gemm6kernel13GemmUniversalIN4cute5tupleIJiiiiEEENS1_10collective13CollectiveMmaINS1_35MainloopSm100TmaUmmaWarpSpecializedILi17ELi2ELi4ENS5_IJNS4_1CILi1EEENSA_ILi2EEESB_EEEEENS5_IJNSA_ILi64EEENSA_ILi128EEESF_EEENS_12float_e4m3_tENS5_IJlSB_lEEESI_SJ_NS4_8TiledMMAINS4_8MMA_AtomIJNS4_10MMA_TraitsINS4_19SM100_MMA_F8F6F4_SSEJSI_SI_fSF_SG_NS4_17integral_constantINS4_4UMMA5MajorELSQ_0EEESR_NSO_INSP_7ScaleInELSS_0EEEST_EEEEEENS4_6LayoutINS5_IJSB_SB_SB_EEENS5_IJNSA_ILi0EEESY_SY_EEEEENS5_IJNS4_10UnderscoreES11_S11_EEEEENS4_23SM90_TMA_LOAD_MULTICASTENS4_14ComposedLayoutINS4_7SwizzleILi2ELi4ELi3EEENS4_18smem_ptr_flag_bitsILi8EEENSW_INS5_IJNSA_ILi8EEESF_EEENS5_IJSF_SB_EEEEEEEvNS4_8identityENS4_13SM90_TMA_LOADES1E_vS1F_EENS_8epilogue10collective18CollectiveEpilogueINS1I_23Sm100TmaWarpSpecializedILi2ELi2ELi32ELb0ELb0EEEJSH_NS5_IJNSW_ISF_SB_EES1N_EEESI_SJ_SI_SJ_NS1I_6fusion15FusionCallbacksIS1M_NS1P_17LinearCombinationISI_fSI_fLNS_15FloatRoundStyleE2EEESH_S1O_JEEENS4_5SM1004TMEM4LOAD26SM100_TMEM_LOAD_16dp32b32xES1G_S1E_NS4_39AutoVectorizingCopyWithAssumedAlignmentILi128EEENS4_14SM90_TMA_STOREES1E_S20_S20_EEEvvEEEEvNT_6ParamsE)
        /*0044*/ 	.word	0x00000000
.L_29:


//--------------------- .nv.compat                --------------------------
	.section	.nv.compat,"",@"SHT_CUDA_COMPAT_INFO"
	.align	4
        /*0000*/ 	.byte	0x02, 0x09, 0x01, 0x00, 0x02, 0x02, 0x02, 0x00, 0x02, 0x05, 0x05, 0x00, 0x03, 0x07, 0x01, 0x01
        /*0010*/ 	.byte	0x02, 0x03, 0x01, 0x00, 0x02, 0x06, 0x01, 0x00, 0x04, 0x0b, 0x08, 0x00, 0x09, 0x00, 0x00, 0x00
        /*0020*/ 	.byte	0x00, 0x00, 0x00, 0x00


//--------------------- .nv.info._ZN7cutlass13device_kernelINS_4gemm6kernel13GemmUniversalIN4cute5tupleIJiiiiEEENS1_10collective13CollectiveMmaINS1_35MainloopSm100TmaUmmaWarpSpecializedILi17ELi2ELi4ENS5_IJNS4_1CILi1EEENSA_ILi2EEESB_EEEEENS5_IJNSA_ILi64EEENSA_ILi128EEESF_EEENS_12float_e4m3_tENS5_IJlSB_lEEESI_SJ_NS4_8TiledMMAINS4_8MMA_AtomIJNS4_10MMA_TraitsINS4_19SM100_MMA_F8F6F4_SSEJSI_SI_fSF_SG_NS4_17integral_constantINS4_4UMMA5MajorELSQ_0EEESR_NSO_INSP_7ScaleInELSS_0EEEST_EEEEEENS4_6LayoutINS5_IJSB_SB_SB_EEENS5_IJNSA_ILi0EEESY_SY_EEEEENS5_IJNS4_10UnderscoreES11_S11_EEEEENS4_23SM90_TMA_LOAD_MULTICASTENS4_14ComposedLayoutINS4_7SwizzleILi2ELi4ELi3EEENS4_18smem_ptr_flag_bitsILi8EEENSW_INS5_IJNSA_ILi8EEESF_EEENS5_IJSF_SB_EEEEEEEvNS4_8identityENS4_13SM90_TMA_LOADES1E_vS1F_EENS_8epilogue10collective18CollectiveEpilogueINS1I_23Sm100TmaWarpSpecializedILi2ELi2ELi32ELb0ELb0EEEJSH_NS5_IJNSW_ISF_SB_EES1N_EEESI_SJ_SI_SJ_NS1I_6fusion15FusionCallbacksIS1M_NS1P_17LinearCombinationISI_fSI_fLNS_15FloatRoundStyleE2EEESH_S1O_JEEENS4_5SM1004TMEM4LOAD26SM100_TMEM_LOAD_16dp32b32xES1G_S1E_NS4_39AutoVectorizingCopyWithAssumedAlignmentILi128EEENS4_14SM90_TMA_STOREES1E_S20_S20_EEEvvEEEEvNT_6ParamsE --------------------------
	.section	.nv.info._ZN7cutlass13device_kernelINS_4gemm6kernel13GemmUniversalIN4cute5tupleIJiiiiEEENS1_10collective13CollectiveMmaINS1_35MainloopSm100TmaUmmaWarpSpecializedILi17ELi2ELi4ENS5_IJNS4_1CILi1EEENSA_ILi2EEESB_EEEEENS5_IJNSA_ILi64EEENSA_ILi128EEESF_EEENS_12float_e4m3_tENS5_IJlSB_lEEESI_SJ_NS4_8TiledMMAINS4_8MMA_AtomIJNS4_10MMA_TraitsINS4_19SM100_MMA_F8F6F4_SSEJSI_SI_fSF_SG_NS4_17integral_constantINS4_4UMMA5MajorELSQ_0EEESR_NSO_INSP_7ScaleInELSS_0EEEST_EEEEEENS4_6LayoutINS5_IJSB_SB_SB_EEENS5_IJNSA_ILi0EEESY_SY_EEEEENS5_IJNS4_10UnderscoreES11_S11_EEEEENS4_23SM90_TMA_LOAD_MULTICASTENS4_14ComposedLayoutINS4_7SwizzleILi2ELi4ELi3EEENS4_18smem_ptr_flag_bitsILi8EEENSW_INS5_IJNSA_ILi8EEESF_EEENS5_IJSF_SB_EEEEEEEvNS4_8identityENS4_13SM90_TMA_LOADES1E_vS1F_EENS_8epilogue10collective18CollectiveEpilogueINS1I_23Sm100TmaWarpSpecializedILi2ELi2ELi32ELb0ELb0EEEJSH_NS5_IJNSW_ISF_SB_EES1N_EEESI_SJ_SI_SJ_NS1I_6fusion15FusionCallbacksIS1M_NS1P_17LinearCombinationISI_fSI_fLNS_15FloatRoundStyleE2EEESH_S1O_JEEENS4_5SM1004TMEM4LOAD26SM100_TMEM_LOAD_16dp32b32xES1G_S1E_NS4_39AutoVectorizingCopyWithAssumedAlignmentILi128EEENS4_14SM90_TMA_STOREES1E_S20_S20_EEEvvEEEEvNT_6ParamsE,"",@"SHT_CUDA_INFO"
	.sectionflags	@""
	.align	4


	//----- nvinfo : EIATTR_CUDA_API_VERSION
	.align		4
        /*0000*/ 	.byte	0x04, 0x37
        /*0002*/ 	.short	(.L_31 - .L_30)
.L_30:
        /*0004*/ 	.word	0x00000082


	//----- nvinfo : EIATTR_KPARAM_INFO
	.align		4
.L_31:
        /*0008*/ 	.byte	0x04, 0x17
        /*000a*/ 	.short	(.L_33 - .L_32)
.L_32:
        /*000c*/ 	.word	0x00000000
        /*0010*/ 	.short	0x0000
        /*0012*/ 	.short	0x0000
        /*0014*/ 	.byte	0x00, 0xf0, 0x01, 0x20


	//----- nvinfo : EIATTR_AT_ENTRY_FRAGMENTS
	.align		4
.L_33:
        /*0018*/ 	.byte	0x04, 0x4f
        /*001a*/ 	.short	(.L_35 - .L_34)


	//   ....[0]....
.L_34:
        /*001c*/ 	.word	0x00000006


	//----- nvinfo : EIATTR_RESERVED_SMEM_USED
	.align		4
.L_35:
        /*0020*/ 	.byte	0x01, 0x41
	.zero		2


	//----- nvinfo : EIATTR_SPARSE_MMA_MASK
	.align		4
        /*0024*/ 	.byte	0x03, 0x50
        /*0026*/ 	.short	0x0000


	//----- nvinfo : EIATTR_TCGEN05_1CTA_USED
	.align		4
        /*0028*/ 	.byte	0x01, 0x51
	.zero		2


	//----- nvinfo : EIATTR_MAXREG_COUNT
	.align		4
        /*002c*/ 	.byte	0x03, 0x1b
        /*002e*/ 	.short	0x00ff


	//----- nvinfo : EIATTR_NUM_BARRIERS
	.align		4
        /*0030*/ 	.byte	0x02, 0x4c
        /*0032*/ 	.byte	0x07
	.zero		1


	//----- nvinfo : EIATTR_EXTERNS
	.align		4
        /*0034*/ 	.byte	0x04, 0x0f
        /*0036*/ 	.short	(.L_37 - .L_36)


	//   ....[0]....
	.align		4
.L_36:
        /*0038*/ 	.word	index@(__assertfail)


	//----- nvinfo : EIATTR_MERCURY_ISA_VERSION
	.align		4
.L_37:
        /*003c*/ 	.byte	0x03, 0x5f
        /*003e*/ 	.short	0x0101


	//----- nvinfo : EIATTR_INT_WARP_WIDE_INSTR_OFFSETS
	.align		4
        /*0040*/ 	.byte	0x04, 0x31
        /*0042*/ 	.short	(.L_39 - .L_38)


	//   ....[0]....
.L_38:
        /*0044*/ 	.word	0x000044c0


	//   ....[1]....
        /*0048*/ 	.word	0x000044e0


	//   ....[2]....
        /*004c*/ 	.word	0x00004510


	//   ....[3]....
        /*0050*/ 	.word	0x00005050


	//   ....[4]....
        /*0054*/ 	.word	0x000050c0


	//   ....[5]....
        /*0058*/ 	.word	0x00005190


	//   ....[6]....
        /*005c*/ 	.word	0x00005240


	//----- nvinfo : EIATTR_COOP_GROUP_MASK_REGIDS
	.align		4
.L_39:
        /*0060*/ 	.byte	0x04, 0x29
        /*0062*/ 	.short	(.L_41 - .L_40)


	//   ....[0]....
.L_40:
        /*0064*/ 	.word	0xffffffff


	//   ....[1]....
        /*0068*/ 	.word	0xffffffff


	//   ....[2]....
        /*006c*/ 	.word	0xffffffff


	//   ....[3]....
        /*0070*/ 	.word	0xffffffff


	//   ....[4]....
        /*0074*/ 	.word	0xffffffff


	//   ....[5]....
        /*0078*/ 	.word	0xffffffff


	//   ....[6]....
        /*007c*/ 	.word	0xffffffff


	//   ....[7]....
        /*0080*/ 	.word	0xffffffff


	//   ....[8]....
        /*0084*/ 	.word	0xffffffff


	//   ....[9]....
        /*0088*/ 	.word	0xffffffff


	//   ....[10]....
        /*008c*/ 	.word	0xffffffff


	//   ....[11]....
        /*0090*/ 	.word	0xffffffff


	//   ....[12]....
        /*0094*/ 	.word	0xffffffff


	//   ....[13]....
        /*0098*/ 	.word	0xffffffff


	//----- nvinfo : EIATTR_COOP_GROUP_INSTR_OFFSETS
	.align		4
.L_41:
        /*009c*/ 	.byte	0x04, 0x28
        /*009e*/ 	.short	(.L_43 - .L_42)


	//   ....[0]....
.L_42:
        /*00a0*/ 	.word	0x00000080


	//   ....[1]....
        /*00a4*/ 	.word	0x000004f0


	//   ....[2]....
        /*00a8*/ 	.word	0x00000870


	//   ....[3]....
        /*00ac*/ 	.word	0x000009d0


	//   ....[4]....
        /*00b0*/ 	.word	0x00000ad0


	//   ....[5]....
        /*00b4*/ 	.word	0x00000c40


	//   ....[6]....
        /*00b8*/ 	.word	0x00000de0


	//   ....[7]....
        /*00bc*/ 	.word	0x00000f90


	//   ....[8]....
        /*00c0*/ 	.word	0x00002170


	//   ....[9]....
        /*00c4*/ 	.word	0x00003790


	//   ....[10]....
        /*00c8*/ 	.word	0x000039a0


	//   ....[11]....
        /*00cc*/ 	.word	0x000039d0


	//   ....[12]....
        /*00d0*/ 	.word	0x000043a0


	//   ....[13]....
        /*00d4*/ 	.word	0x000045d0


	//----- nvinfo : EIATTR_VRC_CTA_INIT_COUNT
	.align		4
.L_43:
        /*00d8*/ 	.byte	0x02, 0x4a
        /*00da*/ 	.byte	0x80
	.zero		1


	//----- nvinfo : EIATTR_SYSCALL_OFFSETS
	.align		4
        /*00dc*/ 	.byte	0x04, 0x46
        /*00de*/ 	.short	(.L_45 - .L_44)


	//   ....[0]....
.L_44:
        /*00e0*/ 	.word	0x00005e50


	//   ....[1]....
        /*00e4*/ 	.word	0x00005f90


	//   ....[2]....
        /*00e8*/ 	.word	0x000067c0


	//   ....[3]....
        /*00ec*/ 	.word	0x00007550


	//----- nvinfo : EIATTR_MBARRIER_INSTR_OFFSETS
	.align		4
.L_45:
        /*00f0*/ 	.byte	0x04, 0x39
        /*00f2*/ 	.short	(.L_47 - .L_46)


	//   ....[0]....
.L_46:
        /*00f4*/ 	.word	0x00000630
        /*00f8*/ 	.word	0x000000ff
        /*00fc*/ 	.word	0x00000000
        /*0100*/ 	.short	0x0100
        /*0102*/ 	.byte	0x04
	.zero		1


	//   ....[1]....
        /*0104*/ 	.word	0x00000640
        /*0108*/ 	.word	0x000000ff
        /*010c*/ 	.word	0x00000088
        /*0110*/ 	.short	0x0100
        /*0112*/ 	.byte	0x04
	.zero		1


	//   ....[2]....
        /*0114*/ 	.word	0x00000650
        /*0118*/ 	.word	0x000000ff
        /*011c*/ 	.word	0x00000008
        /*0120*/ 	.short	0x0100
        /*0122*/ 	.byte	0x04
	.zero		1


	//   ....[3]....
        /*0124*/ 	.word	0x00000660
        /*0128*/ 	.word	0x000000ff
        /*012c*/ 	.word	0x00000090
        /*0130*/ 	.short	0x0100
        /*0132*/ 	.byte	0x04
	.zero		1


	//   ....[4]....
        /*0134*/ 	.word	0x00000670
        /*0138*/ 	.word	0x000000ff
        /*013c*/ 	.word	0x00000010
        /*0140*/ 	.short	0x0100
        /*0142*/ 	.byte	0x04
	.zero		1


	//   ....[5]....
        /*0144*/ 	.word	0x00000680
        /*0148*/ 	.word	0x000000ff
        /*014c*/ 	.word	0x00000098
        /*0150*/ 	.short	0x0100
        /*0152*/ 	.byte	0x04
	.zero		1


	//   ....[6]....
        /*0154*/ 	.word	0x00000690
        /*0158*/ 	.word	0x000000ff
        /*015c*/ 	.word	0x00000018
        /*0160*/ 	.short	0x0100
        /*0162*/ 	.byte	0x04
	.zero		1


	//   ....[7]....
        /*0164*/ 	.word	0x000006a0
        /*0168*/ 	.word	0x000000ff
        /*016c*/ 	.word	0x000000a0
        /*0170*/ 	.short	0x0100
        /*0172*/ 	.byte	0x04
	.zero		1


	//   ....[8]....
        /*0174*/ 	.word	0x000006b0
        /*0178*/ 	.word	0x000000ff
        /*017c*/ 	.word	0x00000020
        /*0180*/ 	.short	0x0100
        /*0182*/ 	.byte	0x04
	.zero		1


	//   ....[9]....
        /*0184*/ 	.word	0x000006c0
        /*0188*/ 	.word	0x000000ff
        /*018c*/ 	.word	0x000000a8
        /*0190*/ 	.short	0x0100
        /*0192*/ 	.byte	0x04
	.zero		1


	//   ....[10]....
        /*0194*/ 	.word	0x000006d0
        /*0198*/ 	.word	0x000000ff
        /*019c*/ 	.word	0x00000028
        /*01a0*/ 	.short	0x0100
        /*01a2*/ 	.byte	0x04
	.zero		1


	//   ....[11]....
        /*01a4*/ 	.word	0x000006e0
        /*01a8*/ 	.word	0x000000ff
        /*01ac*/ 	.word	0x000000b0
        /*01b0*/ 	.short	0x0100
        /*01b2*/ 	.byte	0x04
	.zero		1


	//   ....[12]....
        /*01b4*/ 	.word	0x000006f0
        /*01b8*/ 	.word	0x000000ff
        /*01bc*/ 	.word	0x00000030
        /*01c0*/ 	.short	0x0100
        /*01c2*/ 	.byte	0x04
	.zero		1


	//   ....[13]....
        /*01c4*/ 	.word	0x00000700
        /*01c8*/ 	.word	0x000000ff
        /*01cc*/ 	.word	0x000000b8
        /*01d0*/ 	.short	0x0100
        /*01d2*/ 	.byte	0x04
	.zero		1


	//   ....[14]....
        /*01d4*/ 	.word	0x00000710
        /*01d8*/ 	.word	0x000000ff
        /*01dc*/ 	.word	0x00000038
        /*01e0*/ 	.short	0x0100
        /*01e2*/ 	.byte	0x04
	.zero		1


	//   ....[15]....
        /*01e4*/ 	.word	0x00000720
        /*01e8*/ 	.word	0x000000ff
        /*01ec*/ 	.word	0x000000c0
        /*01f0*/ 	.short	0x0100
        /*01f2*/ 	.byte	0x04
	.zero		1


	//   ....[16]....
        /*01f4*/ 	.word	0x00000730
        /*01f8*/ 	.word	0x000000ff
        /*01fc*/ 	.word	0x00000040
        /*0200*/ 	.short	0x0100
        /*0202*/ 	.byte	0x04
	.zero		1


	//   ....[17]....
        /*0204*/ 	.word	0x00000740
        /*0208*/ 	.word	0x000000ff
        /*020c*/ 	.word	0x000000c8
        /*0210*/ 	.short	0x0100
        /*0212*/ 	.byte	0x04
	.zero		1


	//   ....[18]....
        /*0214*/ 	.word	0x00000750
        /*0218*/ 	.word	0x000000ff
        /*021c*/ 	.word	0x00000048
        /*0220*/ 	.short	0x0100
        /*0222*/ 	.byte	0x04
	.zero		1


	//   ....[19]....
        /*0224*/ 	.word	0x00000760
        /*0228*/ 	.word	0x000000ff
        /*022c*/ 	.word	0x000000d0
        /*0230*/ 	.short	0x0100
        /*0232*/ 	.byte	0x04
	.zero		1


	//   ....[20]....
        /*0234*/ 	.word	0x00000770
        /*0238*/ 	.word	0x000000ff
        /*023c*/ 	.word	0x00000050
        /*0240*/ 	.short	0x0100
        /*0242*/ 	.byte	0x04
	.zero		1


	//   ....[21]....
        /*0244*/ 	.word	0x00000780
        /*0248*/ 	.word	0x000000ff
        /*024c*/ 	.word	0x000000d8
        /*0250*/ 	.short	0x0100
        /*0252*/ 	.byte	0x04
	.zero		1


	//   ....[22]....
        /*0254*/ 	.word	0x00000790
        /*0258*/ 	.word	0x000000ff
        /*025c*/ 	.word	0x00000058
        /*0260*/ 	.short	0x0100
        /*0262*/ 	.byte	0x04
	.zero		1


	//   ....[23]....
        /*0264*/ 	.word	0x000007a0
        /*0268*/ 	.word	0x000000ff
        /*026c*/ 	.word	0x000000e0
        /*0270*/ 	.short	0x0100
        /*0272*/ 	.byte	0x04
	.zero		1


	//   ....[24]....
        /*0274*/ 	.word	0x000007b0
        /*0278*/ 	.word	0x000000ff
        /*027c*/ 	.word	0x00000060
        /*0280*/ 	.short	0x0100
        /*0282*/ 	.byte	0x04
	.zero		1


	//   ....[25]....
        /*0284*/ 	.word	0x000007c0
        /*0288*/ 	.word	0x000000ff
        /*028c*/ 	.word	0x000000e8
        /*0290*/ 	.short	0x0100
        /*0292*/ 	.byte	0x04
	.zero		1


	//   ....[26]....
        /*0294*/ 	.word	0x000007d0
        /*0298*/ 	.word	0x000000ff
        /*029c*/ 	.word	0x00000068
        /*02a0*/ 	.short	0x0100
        /*02a2*/ 	.byte	0x04
	.zero		1


	//   ....[27]....
        /*02a4*/ 	.word	0x000007e0
        /*02a8*/ 	.word	0x000000ff
        /*02ac*/ 	.word	0x000000f0
        /*02b0*/ 	.short	0x0100
        /*02b2*/ 	.byte	0x04
	.zero		1


	//   ....[28]....
        /*02b4*/ 	.word	0x000007f0
        /*02b8*/ 	.word	0x000000ff
        /*02bc*/ 	.word	0x00000070
        /*02c0*/ 	.short	0x0100
        /*02c2*/ 	.byte	0x04
	.zero		1


	//   ....[29]....
        /*02c4*/ 	.word	0x00000800
        /*02c8*/ 	.word	0x000000ff
        /*02cc*/ 	.word	0x000000f8
        /*02d0*/ 	.short	0x0100
        /*02d2*/ 	.byte	0x04
	.zero		1


	//   ....[30]....
        /*02d4*/ 	.word	0x00000810
        /*02d8*/ 	.word	0x000000ff
        /*02dc*/ 	.word	0x00000078
        /*02e0*/ 	.short	0x0100
        /*02e2*/ 	.byte	0x04
	.zero		1


	//   ....[31]....
        /*02e4*/ 	.word	0x00000820
        /*02e8*/ 	.word	0x000000ff
        /*02ec*/ 	.word	0x00000100
        /*02f0*/ 	.short	0x0100
        /*02f2*/ 	.byte	0x04
	.zero		1


	//   ....[32]....
        /*02f4*/ 	.word	0x00000830
        /*02f8*/ 	.word	0x000000ff
        /*02fc*/ 	.word	0x00000080
        /*0300*/ 	.short	0x0100
        /*0302*/ 	.byte	0x04
	.zero		1


	//   ....[33]....
        /*0304*/ 	.word	0x00000840
        /*0308*/ 	.word	0x000000ff
        /*030c*/ 	.word	0x00000108
        /*0310*/ 	.short	0x0100
        /*0312*/ 	.byte	0x04
	.zero		1


	//   ....[34]....
        /*0314*/ 	.word	0x00000980
        /*0318*/ 	.word	0x000000ff
        /*031c*/ 	.word	0x00000110
        /*0320*/ 	.short	0x0100
        /*0322*/ 	.byte	0x04
	.zero		1


	//   ....[35]....
        /*0324*/ 	.word	0x00000990
        /*0328*/ 	.word	0x000000ff
        /*032c*/ 	.word	0x00000120
        /*0330*/ 	.short	0x0100
        /*0332*/ 	.byte	0x04
	.zero		1


	//   ....[36]....
        /*0334*/ 	.word	0x000009a0
        /*0338*/ 	.word	0x000000ff
        /*033c*/ 	.word	0x00000118
        /*0340*/ 	.short	0x0100
        /*0342*/ 	.byte	0x04
	.zero		1


	//   ....[37]....
        /*0344*/ 	.word	0x000009b0
        /*0348*/ 	.word	0x000000ff
        /*034c*/ 	.word	0x00000128
        /*0350*/ 	.short	0x0100
        /*0352*/ 	.byte	0x04
	.zero		1


	//   ....[38]....
        /*0354*/ 	.word	0x00000aa0
        /*0358*/ 	.word	0x000000ff
        /*035c*/ 	.word	0x00000130
        /*0360*/ 	.short	0x0100
        /*0362*/ 	.byte	0x06
	.zero		1


	//   ....[39]....
        /*0364*/ 	.word	0x00000ab0
        /*0368*/ 	.word	0x000000ff
        /*036c*/ 	.word	0x00000138
        /*0370*/ 	.short	0x0100
        /*0372*/ 	.byte	0x06
	.zero		1


	//   ....[40]....
        /*0374*/ 	.word	0x00000bf0
        /*0378*/ 	.word	0x000000ff
        /*037c*/ 	.word	0x00000140
        /*0380*/ 	.short	0x0100
        /*0382*/ 	.byte	0x06
	.zero		1


	//   ....[41]....
        /*0384*/ 	.word	0x00000c00
        /*0388*/ 	.word	0x000000ff
        /*038c*/ 	.word	0x00000150
        /*0390*/ 	.short	0x0100
        /*0392*/ 	.byte	0x06
	.zero		1


	//   ....[42]....
        /*0394*/ 	.word	0x00000c10
        /*0398*/ 	.word	0x000000ff
        /*039c*/ 	.word	0x00000148
        /*03a0*/ 	.short	0x0100
        /*03a2*/ 	.byte	0x06
	.zero		1


	//   ....[43]....
        /*03a4*/ 	.word	0x00000c20
        /*03a8*/ 	.word	0x000000ff
        /*03ac*/ 	.word	0x00000158
        /*03b0*/ 	.short	0x0100
        /*03b2*/ 	.byte	0x06
	.zero		1


	//   ....[44]....
        /*03b4*/ 	.word	0x00000d50
        /*03b8*/ 	.word	0x000000ff
        /*03bc*/ 	.word	0x00000160
        /*03c0*/ 	.short	0x0100
        /*03c2*/ 	.byte	0x04
	.zero		1


	//   ....[45]....
        /*03c4*/ 	.word	0x00000d60
        /*03c8*/ 	.word	0x000000ff
        /*03cc*/ 	.word	0x00000180
        /*03d0*/ 	.short	0x0100
        /*03d2*/ 	.byte	0x04
	.zero		1


	//   ....[46]....
        /*03d4*/ 	.word	0x00000d70
        /*03d8*/ 	.word	0x000000ff
        /*03dc*/ 	.word	0x00000168
        /*03e0*/ 	.short	0x0100
        /*03e2*/ 	.byte	0x04
	.zero		1


	//   ....[47]....
        /*03e4*/ 	.word	0x00000d80
        /*03e8*/ 	.word	0x000000ff
        /*03ec*/ 	.word	0x00000188
        /*03f0*/ 	.short	0x0100
        /*03f2*/ 	.byte	0x04
	.zero		1


	//   ....[48]....
        /*03f4*/ 	.word	0x00000d90
        /*03f8*/ 	.word	0x000000ff
        /*03fc*/ 	.word	0x00000170
        /*0400*/ 	.short	0x0100
        /*0402*/ 	.byte	0x04
	.zero		1


	//   ....[49]....
        /*0404*/ 	.word	0x00000da0
        /*0408*/ 	.word	0x000000ff
        /*040c*/ 	.word	0x00000190
        /*0410*/ 	.short	0x0100
        /*0412*/ 	.byte	0x04
	.zero		1


	//   ....[50]....
        /*0414*/ 	.word	0x00000db0
        /*0418*/ 	.word	0x000000ff
        /*041c*/ 	.word	0x00000178
        /*0420*/ 	.short	0x0100
        /*0422*/ 	.byte	0x04
	.zero		1


	//   ....[51]....
        /*0424*/ 	.word	0x00000dc0
        /*0428*/ 	.word	0x000000ff
        /*042c*/ 	.word	0x00000198
        /*0430*/ 	.short	0x0100
        /*0432*/ 	.byte	0x04
	.zero		1


	//   ....[52]....
        /*0434*/ 	.word	0x00000eb0
        /*0438*/ 	.word	0x000000ff
        /*043c*/ 	.word	0x000001a0
        /*0440*/ 	.short	0x0100
        /*0442*/ 	.byte	0x04
	.zero		1


	//   ....[53]....
        /*0444*/ 	.word	0x00000ec0
        /*0448*/ 	.word	0x000000ff
        /*044c*/ 	.word	0x000001b0
        /*0450*/ 	.short	0x0100
        /*0452*/ 	.byte	0x04
	.zero		1


	//   ....[54]....
        /*0454*/ 	.word	0x00000ed0
        /*0458*/ 	.word	0x000000ff
        /*045c*/ 	.word	0x000001a8
        /*0460*/ 	.short	0x0100
        /*0462*/ 	.byte	0x04
	.zero		1


	//   ....[55]....
        /*0464*/ 	.word	0x00000ee0
        /*0468*/ 	.word	0x000000ff
        /*046c*/ 	.word	0x000001b8
        /*0470*/ 	.short	0x0100
        /*0472*/ 	.byte	0x04
	.zero		1


	//   ....[56]....
        /*0474*/ 	.word	0x00001a20
        /*0478*/ 	.word	0x00000000
        /*047c*/ 	.word	0x000001b0
        /*0480*/ 	.short	0x010a
        /*0482*/ 	.byte	0xff
	.zero		1


	//   ....[57]....
        /*0484*/ 	.word	0x00001a40
        /*0488*/ 	.word	0x00000000
        /*048c*/ 	.word	0x000001a0
        /*0490*/ 	.short	0x0101
        /*0492*/ 	.byte	0xff
	.zero		1


	//   ....[58]....
        /*0494*/ 	.word	0x00001b00
        /*0498*/ 	.word	0x000000ff
        /*049c*/ 	.word	0x00000088
        /*04a0*/ 	.short	0x010a
        /*04a2*/ 	.byte	0x04
	.zero		1


	//   ....[59]....
        /*04a4*/ 	.word	0x00001b80
        /*04a8*/ 	.word	0x000000ff
        /*04ac*/ 	.word	0x00000088
        /*04b0*/ 	.short	0x010a
        /*04b2*/ 	.byte	0x21
	.zero		1


	//   ....[60]....
        /*04b4*/ 	.word	0x00001d10
        /*04b8*/ 	.word	0x000000ff
        /*04bc*/ 	.word	0x00000088
        /*04c0*/ 	.short	0x010a
        /*04c2*/ 	.byte	0x08
	.zero		1


	//   ....[61]....
        /*04c4*/ 	.word	0x00001e30
        /*04c8*/ 	.word	0x000000ff
        /*04cc*/ 	.word	0x00000138
        /*04d0*/ 	.short	0x0101
        /*04d2*/ 	.byte	0x07
	.zero		1


	//   ....[62]....
        /*04d4*/ 	.word	0x00001e50
        /*04d8*/ 	.word	0x000000ff
        /*04dc*/ 	.word	0x00000088
        /*04e0*/ 	.short	0x010a
        /*04e2*/ 	.byte	0x04
	.zero		1


	//   ....[63]....
        /*04e4*/ 	.word	0x00001ed0
        /*04e8*/ 	.word	0x000000ff
        /*04ec*/ 	.word	0x00000088
        /*04f0*/ 	.short	0x010a
        /*04f2*/ 	.byte	0x11
	.zero		1


	//   ....[64]....
        /*04f4*/ 	.word	0x00002060
        /*04f8*/ 	.word	0x000000ff
        /*04fc*/ 	.word	0x00000088
        /*0500*/ 	.short	0x010a
        /*0502*/ 	.byte	0x06
	.zero		1


	//   ....[65]....
        /*0504*/ 	.word	0x000021a0
        /*0508*/ 	.word	0x00000003
        /*050c*/ 	.word	0x00000140
        /*0510*/ 	.short	0x010a
        /*0512*/ 	.byte	0xff
	.zero		1


	//   ....[66]....
        /*0514*/ 	.word	0x000022f0
        /*0518*/ 	.word	0x00000000
        /*051c*/ 	.word	0x00000000
        /*0520*/ 	.short	0x0101
        /*0522*/ 	.byte	0xff
	.zero		1


	//   ....[67]....
        /*0524*/ 	.word	0x00002890
        /*0528*/ 	.word	0x000000ff
        /*052c*/ 	.word	0x00000000
        /*0530*/ 	.short	0x010a
        /*0532*/ 	.byte	0x04
	.zero		1


	//   ....[68]....
        /*0534*/ 	.word	0x00002920
        /*0538*/ 	.word	0x000000ff
        /*053c*/ 	.word	0x00000000
        /*0540*/ 	.short	0x010a
        /*0542*/ 	.byte	0x05
	.zero		1


	//   ....[69]....
        /*0544*/ 	.word	0x000029b0
        /*0548*/ 	.word	0x000000ff
        /*054c*/ 	.word	0x00000000
        /*0550*/ 	.short	0x010a
        /*0552*/ 	.byte	0x05
	.zero		1


	//   ....[70]....
        /*0554*/ 	.word	0x00002a40
        /*0558*/ 	.word	0x000000ff
        /*055c*/ 	.word	0x00000000
        /*0560*/ 	.short	0x010a
        /*0562*/ 	.byte	0x05
	.zero		1


	//   ....[71]....
        /*0564*/ 	.word	0x00002ad0
        /*0568*/ 	.word	0x000000ff
        /*056c*/ 	.word	0x00000000
        /*0570*/ 	.short	0x010a
        /*0572*/ 	.byte	0x05
	.zero		1


	//   ....[72]....
        /*0574*/ 	.word	0x00002b60
        /*0578*/ 	.word	0x000000ff
        /*057c*/ 	.word	0x00000000
        /*0580*/ 	.short	0x010a
        /*0582*/ 	.byte	0x05
	.zero		1


	//   ....[73]....
        /*0584*/ 	.word	0x00002bf0
        /*0588*/ 	.word	0x000000ff
        /*058c*/ 	.word	0x00000000
        /*0590*/ 	.short	0x010a
        /*0592*/ 	.byte	0x05
	.zero		1


	//   ....[74]....
        /*0594*/ 	.word	0x00002c80
        /*0598*/ 	.word	0x000000ff
        /*059c*/ 	.word	0x00000000
        /*05a0*/ 	.short	0x010a
        /*05a2*/ 	.byte	0x05
	.zero		1


	//   ....[75]....
        /*05a4*/ 	.word	0x00002d10
        /*05a8*/ 	.word	0x000000ff
        /*05ac*/ 	.word	0x00000000
        /*05b0*/ 	.short	0x010a
        /*05b2*/ 	.byte	0x05
	.zero		1


	//   ....[76]....
        /*05b4*/ 	.word	0x00002da0
        /*05b8*/ 	.word	0x000000ff
        /*05bc*/ 	.word	0x00000000
        /*05c0*/ 	.short	0x010a
        /*05c2*/ 	.byte	0x05
	.zero		1


	//   ....[77]....
        /*05c4*/ 	.word	0x00002e30
        /*05c8*/ 	.word	0x000000ff
        /*05cc*/ 	.word	0x00000000
        /*05d0*/ 	.short	0x010a
        /*05d2*/ 	.byte	0x05
	.zero		1


	//   ....[78]....
        /*05d4*/ 	.word	0x00002ec0
        /*05d8*/ 	.word	0x000000ff
        /*05dc*/ 	.word	0x00000000
        /*05e0*/ 	.short	0x010a
        /*05e2*/ 	.byte	0x05
	.zero		1


	//   ....[79]....
        /*05e4*/ 	.word	0x00002f50
        /*05e8*/ 	.word	0x000000ff
        /*05ec*/ 	.word	0x00000000
        /*05f0*/ 	.short	0x010a
        /*05f2*/ 	.byte	0x05
	.zero		1


	//   ....[80]....
        /*05f4*/ 	.word	0x00002fe0
        /*05f8*/ 	.word	0x000000ff
        /*05fc*/ 	.word	0x00000000
        /*0600*/ 	.short	0x010a
        /*0602*/ 	.byte	0x05
	.zero		1


	//   ....[81]....
        /*0604*/ 	.word	0x00003070
        /*0608*/ 	.word	0x000000ff
        /*060c*/ 	.word	0x00000000
        /*0610*/ 	.short	0x010a
        /*0612*/ 	.byte	0x05
	.zero		1


	//   ....[82]....
        /*0614*/ 	.word	0x00003100
        /*0618*/ 	.word	0x000000ff
        /*061c*/ 	.word	0x00000000
        /*0620*/ 	.short	0x010a
        /*0622*/ 	.byte	0x05
	.zero		1


	//   ....[83]....
        /*0624*/ 	.word	0x000031a0
        /*0628*/ 	.word	0x00000000
        /*062c*/ 	.word	0x00000000
        /*0630*/ 	.short	0x010a
        /*0632*/ 	.byte	0xff
	.zero		1


	//   ....[84]....
        /*0634*/ 	.word	0x000032e0
        /*0638*/ 	.word	0x00000002
        /*063c*/ 	.word	0x000001a0
        /*0640*/ 	.short	0x010a
        /*0642*/ 	.byte	0xff
	.zero		1


	//   ....[85]....
        /*0644*/ 	.word	0x00003340
        /*0648*/ 	.word	0x00000004
        /*064c*/ 	.word	0x00000000
        /*0650*/ 	.short	0x0101
        /*0652*/ 	.byte	0xff
	.zero		1


	//   ....[86]....
        /*0654*/ 	.word	0x00003360
        /*0658*/ 	.word	0x000000ff
        /*065c*/ 	.word	0x00000150
        /*0660*/ 	.short	0x010a
        /*0662*/ 	.byte	0x04
	.zero		1


	//   ....[87]....
        /*0664*/ 	.word	0x00003480
        /*0668*/ 	.word	0x00000002
        /*066c*/ 	.word	0x00000140
        /*0670*/ 	.short	0x010a
        /*0672*/ 	.byte	0xff
	.zero		1


	//   ....[88]....
        /*0674*/ 	.word	0x00003590
        /*0678*/ 	.word	0x00000002
        /*067c*/ 	.word	0x00000000
        /*0680*/ 	.short	0x0101
        /*0682*/ 	.byte	0xff
	.zero		1


	//   ....[89]....
        /*0684*/ 	.word	0x00003620
        /*0688*/ 	.word	0x000000ff
        /*068c*/ 	.word	0x00000150
        /*0690*/ 	.short	0x0106
        /*0692*/ 	.byte	0x04
	.zero		1


	//   ....[90]....
        /*0694*/ 	.word	0x00003640
        /*0698*/ 	.word	0x000000ff
        /*069c*/ 	.word	0x00000150
        /*06a0*/ 	.short	0x010a
        /*06a2*/ 	.byte	0x04
	.zero		1


	//   ....[91]....
        /*06a4*/ 	.word	0x000036d0
        /*06a8*/ 	.word	0x000000ff
        /*06ac*/ 	.word	0x00000150
        /*06b0*/ 	.short	0x0106
        /*06b2*/ 	.byte	0x07
	.zero		1


	//   ....[92]....
        /*06b4*/ 	.word	0x00003710
        /*06b8*/ 	.word	0x00000000
        /*06bc*/ 	.word	0x00000150
        /*06c0*/ 	.short	0x010a
        /*06c2*/ 	.byte	0xff
	.zero		1


	//   ....[93]....
        /*06c4*/ 	.word	0x00003c30
        /*06c8*/ 	.word	0x00000000
        /*06cc*/ 	.word	0x00000140
        /*06d0*/ 	.short	0x010a
        /*06d2*/ 	.byte	0xff
	.zero		1


	//   ....[94]....
        /*06d4*/ 	.word	0x00003d30
        /*06d8*/ 	.word	0x00000003
        /*06dc*/ 	.word	0x00000000
        /*06e0*/ 	.short	0x0101
        /*06e2*/ 	.byte	0xff
	.zero		1


	//   ....[95]....
        /*06e4*/ 	.word	0x00003d40
        /*06e8*/ 	.word	0x000000ff
        /*06ec*/ 	.word	0x00000000
        /*06f0*/ 	.short	0x010a
        /*06f2*/ 	.byte	0x04
	.zero		1


	//   ....[96]....
        /*06f4*/ 	.word	0x00003dc0
        /*06f8*/ 	.word	0x000000ff
        /*06fc*/ 	.word	0x00000180
        /*0700*/ 	.short	0x010a
        /*0702*/ 	.byte	0x17
	.zero		1


	//   ....[97]....
        /*0704*/ 	.word	0x00003ea0
        /*0708*/ 	.word	0x000000ff
        /*070c*/ 	.word	0x00000000
        /*0710*/ 	.short	0x010a
        /*0712*/ 	.byte	0x05
	.zero		1


	//   ....[98]....
        /*0714*/ 	.word	0x00003fe0
        /*0718*/ 	.word	0x000000ff
        /*071c*/ 	.word	0x00000000
        /*0720*/ 	.short	0x010a
        /*0722*/ 	.byte	0x04
	.zero		1


	//   ....[99]....
        /*0724*/ 	.word	0x000041d0
        /*0728*/ 	.word	0x000000ff
        /*072c*/ 	.word	0x00000000
        /*0730*/ 	.short	0x010a
        /*0732*/ 	.byte	0x04
	.zero		1


	//   ....[100]....
        /*0734*/ 	.word	0x00004260
        /*0738*/ 	.word	0x000000ff
        /*073c*/ 	.word	0x00000000
        /*0740*/ 	.short	0x010a
        /*0742*/ 	.byte	0x05
	.zero		1


	//   ....[101]....
        /*0744*/ 	.word	0x000042f0
        /*0748*/ 	.word	0x000000ff
        /*074c*/ 	.word	0x00000000
        /*0750*/ 	.short	0x010a
        /*0752*/ 	.byte	0x05
	.zero		1


	//   ....[102]....
        /*0754*/ 	.word	0x00004380
        /*0758*/ 	.word	0x000000ff
        /*075c*/ 	.word	0x00000000
        /*0760*/ 	.short	0x010a
        /*0762*/ 	.byte	0x04
	.zero		1


	//   ....[103]....
        /*0764*/ 	.word	0x00004850
        /*0768*/ 	.word	0x0000000c
        /*076c*/ 	.word	0x00000140
        /*0770*/ 	.short	0x010a
        /*0772*/ 	.byte	0xff
	.zero		1


	//   ....[104]....
        /*0774*/ 	.word	0x000049c0
        /*0778*/ 	.word	0x00000000
        /*077c*/ 	.word	0x00000000
        /*0780*/ 	.short	0x0101
        /*0782*/ 	.byte	0xff
	.zero		1


	//   ....[105]....
        /*0784*/ 	.word	0x00004e50
        /*0788*/ 	.word	0x000000ff
        /*078c*/ 	.word	0x00000138
        /*0790*/ 	.short	0x010a
        /*0792*/ 	.byte	0x15
	.zero		1


	//   ....[106]....
        /*0794*/ 	.word	0x00004fd0
        /*0798*/ 	.word	0x000000ff
        /*079c*/ 	.word	0x00000120
        /*07a0*/ 	.short	0x010a
        /*07a2*/ 	.byte	0x15
	.zero		1


	//   ....[107]....
        /*07a4*/ 	.word	0x00005140
        /*07a8*/ 	.word	0x000000ff
        /*07ac*/ 	.word	0x00000110
        /*07b0*/ 	.short	0x010b
        /*07b2*/ 	.byte	0x15
	.zero		1


	//   ....[108]....
        /*07b4*/ 	.word	0x00005150
        /*07b8*/ 	.word	0x000000ff
        /*07bc*/ 	.word	0x00000000
        /*07c0*/ 	.short	0x0101
        /*07c2*/ 	.byte	0x22
	.zero		1


	//   ....[109]....
        /*07c4*/ 	.word	0x00005160
        /*07c8*/ 	.word	0x000000ff
        /*07cc*/ 	.word	0x00000128
        /*07d0*/ 	.short	0x010a
        /*07d2*/ 	.byte	0x15
	.zero		1


	//   ....[110]....
        /*07d4*/ 	.word	0x00005340
        /*07d8*/ 	.word	0x000000ff
        /*07dc*/ 	.word	0x00000118
        /*07e0*/ 	.short	0x010b
        /*07e2*/ 	.byte	0x15
	.zero		1


	//   ....[111]....
        /*07e4*/ 	.word	0x00005350
        /*07e8*/ 	.word	0x000000ff
        /*07ec*/ 	.word	0x00000000
        /*07f0*/ 	.short	0x0101
        /*07f2*/ 	.byte	0x21
	.zero		1


	//   ....[112]....
        /*07f4*/ 	.word	0x00005380
        /*07f8*/ 	.word	0x000000ff
        /*07fc*/ 	.word	0x00000120
        /*0800*/ 	.short	0x010a
        /*0802*/ 	.byte	0x15
	.zero		1


	//   ....[113]....
        /*0804*/ 	.word	0x000053c0
        /*0808*/ 	.word	0x00000000
        /*080c*/ 	.word	0x00000128
        /*0810*/ 	.short	0x010a
        /*0812*/ 	.byte	0xff
	.zero		1


	//   ....[114]....
        /*0814*/ 	.word	0x000056f0
        /*0818*/ 	.word	0x00000003
        /*081c*/ 	.word	0x00000140
        /*0820*/ 	.short	0x010a
        /*0822*/ 	.byte	0xff
	.zero		1


	//   ....[115]....
        /*0824*/ 	.word	0x00005870
        /*0828*/ 	.word	0x00000000
        /*082c*/ 	.word	0x00000000
        /*0830*/ 	.short	0x0101
        /*0832*/ 	.byte	0xff
	.zero		1


	//   ....[116]....
        /*0834*/ 	.word	0x000063b0
        /*0838*/ 	.word	0x00000002
        /*083c*/ 	.word	0x00000110
        /*0840*/ 	.short	0x010a
        /*0842*/ 	.byte	0xff
	.zero		1


	//   ....[117]....
        /*0844*/ 	.word	0x00006420
        /*0848*/ 	.word	0x00000064
        /*084c*/ 	.word	0x00000160
        /*0850*/ 	.short	0x010a
        /*0852*/ 	.byte	0xff
	.zero		1


	//   ....[118]....
        /*0854*/ 	.word	0x00006510
        /*0858*/ 	.word	0x00000002
        /*085c*/ 	.word	0x00000110
        /*0860*/ 	.short	0x010a
        /*0862*/ 	.byte	0xff
	.zero		1


	//   ....[119]....
        /*0864*/ 	.word	0x00006620
        /*0868*/ 	.word	0x00000000
        /*086c*/ 	.word	0x00000000
        /*0870*/ 	.short	0x0101
        /*0872*/ 	.byte	0xff
	.zero		1


	//   ....[120]....
        /*0874*/ 	.word	0x000066a0
        /*0878*/ 	.word	0x00000064
        /*087c*/ 	.word	0x00000160
        /*0880*/ 	.short	0x010a
        /*0882*/ 	.byte	0xff
	.zero		1


	//   ....[121]....
        /*0884*/ 	.word	0x000071f0
        /*0888*/ 	.word	0x0000006d
        /*088c*/ 	.word	0x00000110
        /*0890*/ 	.short	0x010a
        /*0892*/ 	.byte	0xff
	.zero		1


	//   ....[122]....
        /*0894*/ 	.word	0x000072c0
        /*0898*/ 	.word	0x0000006d
        /*089c*/ 	.word	0x00000110
        /*08a0*/ 	.short	0x010a
        /*08a2*/ 	.byte	0xff
	.zero		1


	//   ....[123]....
        /*08a4*/ 	.word	0x000073d0
        /*08a8*/ 	.word	0x00000000
        /*08ac*/ 	.word	0x00000000
        /*08b0*/ 	.short	0x0101
        /*08b2*/ 	.byte	0xff
	.zero		1


	//   ....[124]....
        /*08b4*/ 	.word	0x00007860
        /*08b8*/ 	.word	0x000000ff
        /*08bc*/ 	.word	0x00000000
        /*08c0*/ 	.short	0x0101
        /*08c2*/ 	.byte	0x04
	.zero		1


	//   ....[125]....
        /*08c4*/ 	.word	0x00008070
        /*08c8*/ 	.word	0x00000000
        /*08cc*/ 	.word	0x000001b0
        /*08d0*/ 	.short	0x010a
        /*08d2*/ 	.byte	0xff
	.zero		1


	//   ....[126]....
        /*08d4*/ 	.word	0x000080d0
        /*08d8*/ 	.word	0x00000000
        /*08dc*/ 	.word	0x00000088
        /*08e0*/ 	.short	0x010a
        /*08e2*/ 	.byte	0xff
	.zero		1


	//   ....[127]....
        /*08e4*/ 	.word	0x00008130
        /*08e8*/ 	.word	0x00000000
        /*08ec*/ 	.word	0x00000088
        /*08f0*/ 	.short	0x010a
        /*08f2*/ 	.byte	0xff
	.zero		1


	//   ....[128]....
        /*08f4*/ 	.word	0x00008180
        /*08f8*/ 	.word	0x00000003
        /*08fc*/ 	.word	0x00000140
        /*0900*/ 	.short	0x010a
        /*0902*/ 	.byte	0xff
	.zero		1


	//   ....[129]....
        /*0904*/ 	.word	0x000081e0
        /*0908*/ 	.word	0x00000000
        /*090c*/ 	.word	0x00000000
        /*0910*/ 	.short	0x010a
        /*0912*/ 	.byte	0xff
	.zero		1


	//   ....[130]....
        /*0914*/ 	.word	0x00008240
        /*0918*/ 	.word	0x00000000
        /*091c*/ 	.word	0x00000000
        /*0920*/ 	.short	0x010a
        /*0922*/ 	.byte	0xff
	.zero		1


	//   ....[131]....
        /*0924*/ 	.word	0x000082a0
        /*0928*/ 	.word	0x00000000
        /*092c*/ 	.word	0x00000000
        /*0930*/ 	.short	0x010a
        /*0932*/ 	.byte	0xff
	.zero		1


	//   ....[132]....
        /*0934*/ 	.word	0x00008300
        /*0938*/ 	.word	0x00000000
        /*093c*/ 	.word	0x00000000
        /*0940*/ 	.short	0x010a
        /*0942*/ 	.byte	0xff
	.zero		1


	//   ....[133]....
        /*0944*/ 	.word	0x00008360
        /*0948*/ 	.word	0x00000000
        /*094c*/ 	.word	0x00000000
        /*0950*/ 	.short	0x010a
        /*0952*/ 	.byte	0xff
	.zero		1


	//   ....[134]....
        /*0954*/ 	.word	0x000083c0
        /*0958*/ 	.word	0x00000000
        /*095c*/ 	.word	0x00000000
        /*0960*/ 	.short	0x010a
        /*0962*/ 	.byte	0xff
	.zero		1


	//   ....[135]....
        /*0964*/ 	.word	0x00008420
        /*0968*/ 	.word	0x00000000
        /*096c*/ 	.word	0x00000000
        /*0970*/ 	.short	0x010a
        /*0972*/ 	.byte	0xff
	.zero		1


	//   ....[136]....
        /*0974*/ 	.word	0x00008480
        /*0978*/ 	.word	0x00000000
        /*097c*/ 	.word	0x00000000
        /*0980*/ 	.short	0x010a
        /*0982*/ 	.byte	0xff
	.zero		1


	//   ....[137]....
        /*0984*/ 	.word	0x000084e0
        /*0988*/ 	.word	0x00000000
        /*098c*/ 	.word	0x00000000
        /*0990*/ 	.short	0x010a
        /*0992*/ 	.byte	0xff
	.zero		1


	//   ....[138]....
        /*0994*/ 	.word	0x00008540
        /*0998*/ 	.word	0x00000000
        /*099c*/ 	.word	0x00000000
        /*09a0*/ 	.short	0x010a
        /*09a2*/ 	.byte	0xff
	.zero		1


	//   ....[139]....
        /*09a4*/ 	.word	0x000085a0
        /*09a8*/ 	.word	0x00000000
        /*09ac*/ 	.word	0x00000000
        /*09b0*/ 	.short	0x010a
        /*09b2*/ 	.byte	0xff
	.zero		1


	//   ....[140]....
        /*09b4*/ 	.word	0x00008600
        /*09b8*/ 	.word	0x00000000
        /*09bc*/ 	.word	0x00000000
        /*09c0*/ 	.short	0x010a
        /*09c2*/ 	.byte	0xff
	.zero		1


	//   ....[141]....
        /*09c4*/ 	.word	0x00008660
        /*09c8*/ 	.word	0x00000000
        /*09cc*/ 	.word	0x00000000
        /*09d0*/ 	.short	0x010a
        /*09d2*/ 	.byte	0xff
	.zero		1


	//   ....[142]....
        /*09d4*/ 	.word	0x000086c0
        /*09d8*/ 	.word	0x00000000
        /*09dc*/ 	.word	0x00000000
        /*09e0*/ 	.short	0x010a
        /*09e2*/ 	.byte	0xff
	.zero		1


	//   ....[143]....
        /*09e4*/ 	.word	0x00008720
        /*09e8*/ 	.word	0x00000000
        /*09ec*/ 	.word	0x00000000
        /*09f0*/ 	.short	0x010a
        /*09f2*/ 	.byte	0xff
	.zero		1


	//   ....[144]....
        /*09f4*/ 	.word	0x00008780
        /*09f8*/ 	.word	0x00000000
        /*09fc*/ 	.word	0x00000000
        /*0a00*/ 	.short	0x010a
        /*0a02*/ 	.byte	0xff
	.zero		1


	//   ....[145]....
        /*0a04*/ 	.word	0x000087d0
        /*0a08*/ 	.word	0x00000002
        /*0a0c*/ 	.word	0x000001a0
        /*0a10*/ 	.short	0x010a
        /*0a12*/ 	.byte	0xff
	.zero		1


	//   ....[146]....
        /*0a14*/ 	.word	0x00008830
        /*0a18*/ 	.word	0x00000002
        /*0a1c*/ 	.word	0x00000150
        /*0a20*/ 	.short	0x010a
        /*0a22*/ 	.byte	0xff
	.zero		1


	//   ....[147]....
        /*0a24*/ 	.word	0x00008880
        /*0a28*/ 	.word	0x00000002
        /*0a2c*/ 	.word	0x00000140
        /*0a30*/ 	.short	0x010a
        /*0a32*/ 	.byte	0xff
	.zero		1


	//   ....[148]....
        /*0a34*/ 	.word	0x000088e0
        /*0a38*/ 	.word	0x00000000
        /*0a3c*/ 	.word	0x00000150
        /*0a40*/ 	.short	0x010a
        /*0a42*/ 	.byte	0xff
	.zero		1


	//   ....[149]....
        /*0a44*/ 	.word	0x00008930
        /*0a48*/ 	.word	0x00000000
        /*0a4c*/ 	.word	0x00000140
        /*0a50*/ 	.short	0x010a
        /*0a52*/ 	.byte	0xff
	.zero		1


	//   ....[150]....
        /*0a54*/ 	.word	0x00008990
        /*0a58*/ 	.word	0x00000003
        /*0a5c*/ 	.word	0x00000180
        /*0a60*/ 	.short	0x010a
        /*0a62*/ 	.byte	0xff
	.zero		1


	//   ....[151]....
        /*0a64*/ 	.word	0x000089f0
        /*0a68*/ 	.word	0x00000000
        /*0a6c*/ 	.word	0x00000000
        /*0a70*/ 	.short	0x010a
        /*0a72*/ 	.byte	0xff
	.zero		1


	//   ....[152]....
        /*0a74*/ 	.word	0x00008a50
        /*0a78*/ 	.word	0x00000000
        /*0a7c*/ 	.word	0x00000000
        /*0a80*/ 	.short	0x010a
        /*0a82*/ 	.byte	0xff
	.zero		1


	//   ....[153]....
        /*0a84*/ 	.word	0x00008ab0
        /*0a88*/ 	.word	0x00000000
        /*0a8c*/ 	.word	0x00000000
        /*0a90*/ 	.short	0x010a
        /*0a92*/ 	.byte	0xff
	.zero		1


	//   ....[154]....
        /*0a94*/ 	.word	0x00008b10
        /*0a98*/ 	.word	0x00000000
        /*0a9c*/ 	.word	0x00000000
        /*0aa0*/ 	.short	0x010a
        /*0aa2*/ 	.byte	0xff
	.zero		1


	//   ....[155]....
        /*0aa4*/ 	.word	0x00008b70
        /*0aa8*/ 	.word	0x00000000
        /*0aac*/ 	.word	0x00000000
        /*0ab0*/ 	.short	0x010a
        /*0ab2*/ 	.byte	0xff
	.zero		1


	//   ....[156]....
        /*0ab4*/ 	.word	0x00008bc0
        /*0ab8*/ 	.word	0x0000000c
        /*0abc*/ 	.word	0x00000140
        /*0ac0*/ 	.short	0x010a
        /*0ac2*/ 	.byte	0xff
	.zero		1


	//   ....[157]....
        /*0ac4*/ 	.word	0x00008c20
        /*0ac8*/ 	.word	0x00000000
        /*0acc*/ 	.word	0x00000138
        /*0ad0*/ 	.short	0x010a
        /*0ad2*/ 	.byte	0xff
	.zero		1


	//   ....[158]....
        /*0ad4*/ 	.word	0x00008c80
        /*0ad8*/ 	.word	0x00000000
        /*0adc*/ 	.word	0x00000120
        /*0ae0*/ 	.short	0x010a
        /*0ae2*/ 	.byte	0xff
	.zero		1


	//   ....[159]....
        /*0ae4*/ 	.word	0x00008ce0
        /*0ae8*/ 	.word	0x00000000
        /*0aec*/ 	.word	0x00000128
        /*0af0*/ 	.short	0x010a
        /*0af2*/ 	.byte	0xff
	.zero		1


	//   ....[160]....
        /*0af4*/ 	.word	0x00008d40
        /*0af8*/ 	.word	0x00000000
        /*0afc*/ 	.word	0x00000120
        /*0b00*/ 	.short	0x010a
        /*0b02*/ 	.byte	0xff
	.zero		1


	//   ....[161]....
        /*0b04*/ 	.word	0x00008d90
        /*0b08*/ 	.word	0x00000003
        /*0b0c*/ 	.word	0x00000140
        /*0b10*/ 	.short	0x010a
        /*0b12*/ 	.byte	0xff
	.zero		1


	//   ....[162]....
        /*0b14*/ 	.word	0x00008de0
        /*0b18*/ 	.word	0x00000002
        /*0b1c*/ 	.word	0x00000110
        /*0b20*/ 	.short	0x010a
        /*0b22*/ 	.byte	0xff
	.zero		1


	//   ....[163]....
        /*0b24*/ 	.word	0x00008e30
        /*0b28*/ 	.word	0x00000064
        /*0b2c*/ 	.word	0x00000160
        /*0b30*/ 	.short	0x010a
        /*0b32*/ 	.byte	0xff
	.zero		1


	//   ....[164]....
        /*0b34*/ 	.word	0x00008e80
        /*0b38*/ 	.word	0x0000006d
        /*0b3c*/ 	.word	0x00000110
        /*0b40*/ 	.short	0x010a
        /*0b42*/ 	.byte	0xff
	.zero		1


	//----- nvinfo : EIATTR_NUM_MBARRIERS
	.align		4
.L_47:
        /*0b44*/ 	.byte	0x03, 0x38
        /*0b46*/ 	.short	0x0038


	//----- nvinfo : EIATTR_EXIT_INSTR_OFFSETS
	.align		4
        /*0b48*/ 	.byte	0x04, 0x1c
        /*0b4a*/ 	.short	(.L_49 - .L_48)


	//   ....[0]....
.L_48:
        /*0b4c*/ 	.word	0x000031d0


	//   ....[1]....
        /*0b50*/ 	.word	0x000036e0


	//   ....[2]....
        /*0b54*/ 	.word	0x00003740


	//   ....[3]....
        /*0b58*/ 	.word	0x000045e0


	//   ....[4]....
        /*0b5c*/ 	.word	0x000053f0


	//   ....[5]....
        /*0b60*/ 	.word	0x00005430


	//   ....[6]....
        /*0b64*/ 	.word	0x00008060


	//----- nvinfo : EIATTR_MAX_THREADS
	.align		4
.L_49:
        /*0b68*/ 	.byte	0x04, 0x05
        /*0b6a*/ 	.short	(.L_51 - .L_50)
.L_50:
        /*0b6c*/ 	.word	0x00000100
        /*0b70*/ 	.word	0x00000001
        /*0b74*/ 	.word	0x00000001


	//----- nvinfo : EIATTR_CRS_STACK_SIZE
	.align		4
.L_51:
        /*0b78*/ 	.byte	0x04, 0x1e
        /*0b7a*/ 	.short	(.L_53 - .L_52)
.L_52:
        /*0b7c*/ 	.word	0x00000000


	//----- nvinfo : EIATTR_CBANK_PARAM_SIZE
	.align		4
.L_53:
        /*0b80*/ 	.byte	0x03, 0x19
        /*0b82*/ 	.short	0x0800


	//----- nvinfo : EIATTR_PARAM_CBANK
	.align		4
        /*0b84*/ 	.byte	0x04, 0x0a
        /*0b86*/ 	.short	(.L_55 - .L_54)
	.align		4
.L_54:
        /*0b88*/ 	.word	index@(.nv.constant0._ZN7cutlass13device_kernelINS_4gemm6kernel13GemmUniversalIN4cute5tupleIJiiiiEEENS1_10collective13CollectiveMmaINS1_35MainloopSm100TmaUmmaWarpSpecializedILi17ELi2ELi4ENS5_IJNS4_1CILi1EEENSA_ILi2EEESB_EEEEENS5_IJNSA_ILi64EEENSA_ILi128EEESF_EEENS_12float_e4m3_tENS5_IJlSB_lEEESI_SJ_NS4_8TiledMMAINS4_8MMA_AtomIJNS4_10MMA_TraitsINS4_19SM100_MMA_F8F6F4_SSEJSI_SI_fSF_SG_NS4_17integral_constantINS4_4UMMA5MajorELSQ_0EEESR_NSO_INSP_7ScaleInELSS_0EEEST_EEEEEENS4_6LayoutINS5_IJSB_SB_SB_EEENS5_IJNSA_ILi0EEESY_SY_EEEEENS5_IJNS4_10UnderscoreES11_S11_EEEEENS4_23SM90_TMA_LOAD_MULTICASTENS4_14ComposedLayoutINS4_7SwizzleILi2ELi4ELi3EEENS4_18smem_ptr_flag_bitsILi8EEENSW_INS5_IJNSA_ILi8EEESF_EEENS5_IJSF_SB_EEEEEEEvNS4_8identityENS4_13SM90_TMA_LOADES1E_vS1F_EENS_8epilogue10collective18CollectiveEpilogueINS1I_23Sm100TmaWarpSpecializedILi2ELi2ELi32ELb0ELb0EEEJSH_NS5_IJNSW_ISF_SB_EES1N_EEESI_SJ_SI_SJ_NS1I_6fusion15FusionCallbacksIS1M_NS1P_17LinearCombinationISI_fSI_fLNS_15FloatRoundStyleE2EEESH_S1O_JEEENS4_5SM1004TMEM4LOAD26SM100_TMEM_LOAD_16dp32b32xES1G_S1E_NS4_39AutoVectorizingCopyWithAssumedAlignmentILi128EEENS4_14SM90_TMA_STOREES1E_S20_S20_EEEvvEEEEvNT_6ParamsE)
        /*0b8c*/ 	.short	0x0380
        /*0b8e*/ 	.short	0x0800


	//----- nvinfo : EIATTR_SW_WAR
	.align		4
.L_55:
        /*0b90*/ 	.byte	0x04, 0x36
        /*0b92*/ 	.short	(.L_57 - .L_56)
.L_56:
        /*0b94*/ 	.word	0x00000008
.L_57:


//--------------------- .nv.callgraph             --------------------------
	.section	.nv.callgraph,"",@"SHT_CUDA_CALLGRAPH"
	.align	4
	.sectionentsize	8
	.align		4
        /*0000*/ 	.word	0x00000000
	.align		4
        /*0004*/ 	.word	0xffffffff
	.align		4
        /*0008*/ 	.word	index@(_ZN7cutlass13device_kernelINS_4gemm6kernel13GemmUniversalIN4cute5tupleIJiiiiEEENS1_10collective13CollectiveMmaINS1_35MainloopSm100TmaUmmaWarpSpecializedILi17ELi2ELi4ENS5_IJNS4_1CILi1EEENSA_ILi2EEESB_EEEEENS5_IJNSA_ILi64EEENSA_ILi128EEESF_EEENS_12float_e4m3_tENS5_IJlSB_lEEESI_SJ_NS4_8TiledMMAINS4_8MMA_AtomIJNS4_10MMA_TraitsINS4_19SM100_MMA_F8F6F4_SSEJSI_SI_fSF_SG_NS4_17integral_constantINS4_4UMMA5MajorELSQ_0EEESR_NSO_INSP_7ScaleInELSS_0EEEST_EEEEEENS4_6LayoutINS5_IJSB_SB_SB_EEENS5_IJNSA_ILi0EEESY_SY_EEEEENS5_IJNS4_10UnderscoreES11_S11_EEEEENS4_23SM90_TMA_LOAD_MULTICASTENS4_14ComposedLayoutINS4_7SwizzleILi2ELi4ELi3EEENS4_18smem_ptr_flag_bitsILi8EEENSW_INS5_IJNSA_ILi8EEESF_EEENS5_IJSF_SB_EEEEEEEvNS4_8identityENS4_13SM90_TMA_LOADES1E_vS1F_EENS_8epilogue10collective18CollectiveEpilogueINS1I_23Sm100TmaWarpSpecializedILi2ELi2ELi32ELb0ELb0EEEJSH_NS5_IJNSW_ISF_SB_EES1N_EEESI_SJ_SI_SJ_NS1I_6fusion15FusionCallbacksIS1M_NS1P_17LinearCombinationISI_fSI_fLNS_15FloatRoundStyleE2EEESH_S1O_JEEENS4_5SM1004TMEM4LOAD26SM100_TMEM_LOAD_16dp32b32xES1G_S1E_NS4_39AutoVectorizingCopyWithAssumedAlignmentILi128EEENS4_14SM90_TMA_STOREES1E_S20_S20_EEEvvEEEEvNT_6ParamsE)
	.align		4
        /*000c*/ 	.word	index@(__assertfail)
	.align		4
        /*0010*/ 	.word	0x00000000
	.align		4
        /*0014*/ 	.word	0xfffffffe
	.align		4
        /*0018*/ 	.word	0x00000000
	.align		4
        /*001c*/ 	.word	0xfffffffd
	.align		4
        /*0020*/ 	.word	0x00000000
	.align		4
        /*0024*/ 	.word	0xfffffffc


//--------------------- .nv.constant4             --------------------------
	.section	.nv.constant4,"a",@progbits
	.align	8
	.align		8
.nv.constant4:
        /*0000*/ 	.dword	__assertfail
	.align		8
        /*0008*/ 	.dword	__unnamed_1
	.align		8
        /*0010*/ 	.dword	__unnamed_2
	.align		8
        /*0018*/ 	.dword	_ZN40_INTERNAL_c2291354_4_k_cu_81be7abf_292904cuda3std3__45__cpo5beginE
	.align		8
        /*0020*/ 	.dword	_ZN40_INTERNAL_c2291354_4_k_cu_81be7abf_292904cuda3std3__45__cpo3endE
	.align		8
        /*0028*/ 	.dword	_ZN40_INTERNAL_c2291354_4_k_cu_81be7abf_292904cuda3std3__45__cpo6cbeginE
	.align		8
        /*0030*/ 	.dword	_ZN40_INTERNAL_c2291354_4_k_cu_81be7abf_292904cuda3std3__45__cpo4cendE
	.align		8
        /*0038*/ 	.dword	_ZN40_INTERNAL_c2291354_4_k_cu_81be7abf_292904cuda3std3__442_GLOBAL__N__c2291354_4_k_cu_81be7abf_292906ignoreE
	.align		8
        /*0040*/ 	.dword	_ZN40_INTERNAL_c2291354_4_k_cu_81be7abf_292904cuda3std3__419piecewise_constructE
	.align		8
        /*0048*/ 	.dword	_ZN40_INTERNAL_c2291354_4_k_cu_81be7abf_292904cuda3std3__48in_placeE
	.align		8
        /*0050*/ 	.dword	_ZN40_INTERNAL_c2291354_4_k_cu_81be7abf_292904cuda3std6ranges3__45__cpo4swapE
	.align		8
        /*0058*/ 	.dword	_ZN40_INTERNAL_c2291354_4_k_cu_81be7abf_292904cuda3std6ranges3__45__cpo9iter_moveE
	.align		8
        /*0060*/ 	.dword	_ZN40_INTERNAL_c2291354_4_k_cu_81be7abf_292904cute7productE
	.align		8
        /*0068*/ 	.dword	_ZN40_INTERNAL_c2291354_4_k_cu_81be7abf_292904cute1_E
	.align		8
        /*0070*/ 	.dword	$str$25
	.align		8
        /*0078*/ 	.dword	$str$26
	.align		8
        /*0080*/ 	.dword	$str$27
	.align		8
        /*0088*/ 	.dword	$str$28


//--------------------- .text._ZN7cutlass13device_kernelINS_4gemm6kernel13GemmUniversalIN4cute5tupleIJiiiiEEENS1_10collective13CollectiveMmaINS1_35MainloopSm100TmaUmmaWarpSpecializedILi17ELi2ELi4ENS5_IJNS4_1CILi1EEENSA_ILi2EEESB_EEEEENS5_IJNSA_ILi64EEENSA_ILi128EEESF_EEENS_12float_e4m3_tENS5_IJlSB_lEEESI_SJ_NS4_8TiledMMAINS4_8MMA_AtomIJNS4_10MMA_TraitsINS4_19SM100_MMA_F8F6F4_SSEJSI_SI_fSF_SG_NS4_17integral_constantINS4_4UMMA5MajorELSQ_0EEESR_NSO_INSP_7ScaleInELSS_0EEEST_EEEEEENS4_6LayoutINS5_IJSB_SB_SB_EEENS5_IJNSA_ILi0EEESY_SY_EEEEENS5_IJNS4_10UnderscoreES11_S11_EEEEENS4_23SM90_TMA_LOAD_MULTICASTENS4_14ComposedLayoutINS4_7SwizzleILi2ELi4ELi3EEENS4_18smem_ptr_flag_bitsILi8EEENSW_INS5_IJNSA_ILi8EEESF_EEENS5_IJSF_SB_EEEEEEEvNS4_8identityENS4_13SM90_TMA_LOADES1E_vS1F_EENS_8epilogue10collective18CollectiveEpilogueINS1I_23Sm100TmaWarpSpecializedILi2ELi2ELi32ELb0ELb0EEEJSH_NS5_IJNSW_ISF_SB_EES1N_EEESI_SJ_SI_SJ_NS1I_6fusion15FusionCallbacksIS1M_NS1P_17LinearCombinationISI_fSI_fLNS_15FloatRoundStyleE2EEESH_S1O_JEEENS4_5SM1004TMEM4LOAD26SM100_TMEM_LOAD_16dp32b32xES1G_S1E_NS4_39AutoVectorizingCopyWithAssumedAlignmentILi128EEENS4_14SM90_TMA_STOREES1E_S20_S20_EEEvvEEEEvNT_6ParamsE --------------------------
	.section	.text._ZN7cutlass13device_kernelINS_4gemm6kernel13GemmUniversalIN4cute5tupleIJiiiiEEENS1_10collective13CollectiveMmaINS1_35MainloopSm100TmaUmmaWarpSpecializedILi17ELi2ELi4ENS5_IJNS4_1CILi1EEENSA_ILi2EEESB_EEEEENS5_IJNSA_ILi64EEENSA_ILi128EEESF_EEENS_12float_e4m3_tENS5_IJlSB_lEEESI_SJ_NS4_8TiledMMAINS4_8MMA_AtomIJNS4_10MMA_TraitsINS4_19SM100_MMA_F8F6F4_SSEJSI_SI_fSF_SG_NS4_17integral_constantINS4_4UMMA5MajorELSQ_0EEESR_NSO_INSP_7ScaleInELSS_0EEEST_EEEEEENS4_6LayoutINS5_IJSB_SB_SB_EEENS5_IJNSA_ILi0EEESY_SY_EEEEENS5_IJNS4_10UnderscoreES11_S11_EEEEENS4_23SM90_TMA_LOAD_MULTICASTENS4_14ComposedLayoutINS4_7SwizzleILi2ELi4ELi3EEENS4_18smem_ptr_flag_bitsILi8EEENSW_INS5_IJNSA_ILi8EEESF_EEENS5_IJSF_SB_EEEEEEEvNS4_8identityENS4_13SM90_TMA_LOADES1E_vS1F_EENS_8epilogue10collective18CollectiveEpilogueINS1I_23Sm100TmaWarpSpecializedILi2ELi2ELi32ELb0ELb0EEEJSH_NS5_IJNSW_ISF_SB_EES1N_EEESI_SJ_SI_SJ_NS1I_6fusion15FusionCallbacksIS1M_NS1P_17LinearCombinationISI_fSI_fLNS_15FloatRoundStyleE2EEESH_S1O_JEEENS4_5SM1004TMEM4LOAD26SM100_TMEM_LOAD_16dp32b32xES1G_S1E_NS4_39AutoVectorizingCopyWithAssumedAlignmentILi128EEENS4_14SM90_TMA_STOREES1E_S20_S20_EEEvvEEEEvNT_6ParamsE,"ax",@progbits
	.align	128
.text._ZN7cutlass13device_kernelINS_4gemm6kernel13GemmUniversalIN4cute5tupleIJiiiiEEENS1_10collective13CollectiveMmaINS1_35MainloopSm100TmaUmmaWarpSpecializedILi17ELi2ELi4ENS5_IJNS4_1CILi1EEENSA_ILi2EEESB_EEEEENS5_IJNSA_ILi64EEENSA_ILi128EEESF_EEENS_12float_e4m3_tENS5_IJlSB_lEEESI_SJ_NS4_8TiledMMAINS4_8MMA_AtomIJNS4_10MMA_TraitsINS4_19SM100_MMA_F8F6F4_SSEJSI_SI_fSF_SG_NS4_17integral_constantINS4_4UMMA5MajorELSQ_0EEESR_NSO_INSP_7ScaleInELSS_0EEEST_EEEEEENS4_6LayoutINS5_IJSB_SB_SB_EEENS5_IJNSA_ILi0EEESY_SY_EEEEENS5_IJNS4_10UnderscoreES11_S11_EEEEENS4_23SM90_TMA_LOAD_MULTICASTENS4_14ComposedLayoutINS4_7SwizzleILi2ELi4ELi3EEENS4_18smem_ptr_flag_bitsILi8EEENSW_INS5_IJNSA_ILi8EEESF_EEENS5_IJSF_SB_EEEEEEEvNS4_8identityENS4_13SM90_TMA_LOADES1E_vS1F_EENS_8epilogue10collective18CollectiveEpilogueINS1I_23Sm100TmaWarpSpecializedILi2ELi2ELi32ELb0ELb0EEEJSH_NS5_IJNSW_ISF_SB_EES1N_EEESI_SJ_SI_SJ_NS1I_6fusion15FusionCallbacksIS1M_NS1P_17LinearCombinationISI_fSI_fLNS_15FloatRoundStyleE2EEESH_S1O_JEEENS4_5SM1004TMEM4LOAD26SM100_TMEM_LOAD_16dp32b32xES1G_S1E_NS4_39AutoVectorizingCopyWithAssumedAlignmentILi128EEENS4_14SM90_TMA_STOREES1E_S20_S20_EEEvvEEEEvNT_6ParamsE:
        .type           _ZN7cutlass13device_kernelINS_4gemm6kernel13GemmUniversalIN4cute5tupleIJiiiiEEENS1_10collective13CollectiveMmaINS1_35MainloopSm100TmaUmmaWarpSpecializedILi17ELi2ELi4ENS5_IJNS4_1CILi1EEENSA_ILi2EEESB_EEEEENS5_IJNSA_ILi64EEENSA_ILi128EEESF_EEENS_12float_e4m3_tENS5_IJlSB_lEEESI_SJ_NS4_8TiledMMAINS4_8MMA_AtomIJNS4_10MMA_TraitsINS4_19SM100_MMA_F8F6F4_SSEJSI_SI_fSF_SG_NS4_17integral_constantINS4_4UMMA5MajorELSQ_0EEESR_NSO_INSP_7ScaleInELSS_0EEEST_EEEEEENS4_6LayoutINS5_IJSB_SB_SB_EEENS5_IJNSA_ILi0EEESY_SY_EEEEENS5_IJNS4_10UnderscoreES11_S11_EEEEENS4_23SM90_TMA_LOAD_MULTICASTENS4_14ComposedLayoutINS4_7SwizzleILi2ELi4ELi3EEENS4_18smem_ptr_flag_bitsILi8EEENSW_INS5_IJNSA_ILi8EEESF_EEENS5_IJSF_SB_EEEEEEEvNS4_8identityENS4_13SM90_TMA_LOADES1E_vS1F_EENS_8epilogue10collective18CollectiveEpilogueINS1I_23Sm100TmaWarpSpecializedILi2ELi2ELi32ELb0ELb0EEEJSH_NS5_IJNSW_ISF_SB_EES1N_EEESI_SJ_SI_SJ_NS1I_6fusion15FusionCallbacksIS1M_NS1P_17LinearCombinationISI_fSI_fLNS_15FloatRoundStyleE2EEESH_S1O_JEEENS4_5SM1004TMEM4LOAD26SM100_TMEM_LOAD_16dp32b32xES1G_S1E_NS4_39AutoVectorizingCopyWithAssumedAlignmentILi128EEENS4_14SM90_TMA_STOREES1E_S20_S20_EEEvvEEEEvNT_6ParamsE,@function
        .size           _ZN7cutlass13device_kernelINS_4gemm6kernel13GemmUniversalIN4cute5tupleIJiiiiEEENS1_10collective13CollectiveMmaINS1_35MainloopSm100TmaUmmaWarpSpecializedILi17ELi2ELi4ENS5_IJNS4_1CILi1EEENSA_ILi2EEESB_EEEEENS5_IJNSA_ILi64EEENSA_ILi128EEESF_EEENS_12float_e4m3_tENS5_IJlSB_lEEESI_SJ_NS4_8TiledMMAINS4_8MMA_AtomIJNS4_10MMA_TraitsINS4_19SM100_MMA_F8F6F4_SSEJSI_SI_fSF_SG_NS4_17integral_constantINS4_4UMMA5MajorELSQ_0EEESR_NSO_INSP_7ScaleInELSS_0EEEST_EEEEEENS4_6LayoutINS5_IJSB_SB_SB_EEENS5_IJNSA_ILi0EEESY_SY_EEEEENS5_IJNS4_10UnderscoreES11_S11_EEEEENS4_23SM90_TMA_LOAD_MULTICASTENS4_14ComposedLayoutINS4_7SwizzleILi2ELi4ELi3EEENS4_18smem_ptr_flag_bitsILi8EEENSW_INS5_IJNSA_ILi8EEESF_EEENS5_IJSF_SB_EEEEEEEvNS4_8identityENS4_13SM90_TMA_LOADES1E_vS1F_EENS_8epilogue10collective18CollectiveEpilogueINS1I_23Sm100TmaWarpSpecializedILi2ELi2ELi32ELb0ELb0EEEJSH_NS5_IJNSW_ISF_SB_EES1N_EEESI_SJ_SI_SJ_NS1I_6fusion15FusionCallbacksIS1M_NS1P_17LinearCombinationISI_fSI_fLNS_15FloatRoundStyleE2EEESH_S1O_JEEENS4_5SM1004TMEM4LOAD26SM100_TMEM_LOAD_16dp32b32xES1G_S1E_NS4_39AutoVectorizingCopyWithAssumedAlignmentILi128EEENS4_14SM90_TMA_STOREES1E_S20_S20_EEEvvEEEEvNT_6ParamsE,(.L_x_189 - _ZN7cutlass13device_kernelINS_4gemm6kernel13GemmUniversalIN4cute5tupleIJiiiiEEENS1_10collective13CollectiveMmaINS1_35MainloopSm100TmaUmmaWarpSpecializedILi17ELi2ELi4ENS5_IJNS4_1CILi1EEENSA_ILi2EEESB_EEEEENS5_IJNSA_ILi64EEENSA_ILi128EEESF_EEENS_12float_e4m3_tENS5_IJlSB_lEEESI_SJ_NS4_8TiledMMAINS4_8MMA_AtomIJNS4_10MMA_TraitsINS4_19SM100_MMA_F8F6F4_SSEJSI_SI_fSF_SG_NS4_17integral_constantINS4_4UMMA5MajorELSQ_0EEESR_NSO_INSP_7ScaleInELSS_0EEEST_EEEEEENS4_6LayoutINS5_IJSB_SB_SB_EEENS5_IJNSA_ILi0EEESY_SY_EEEEENS5_IJNS4_10UnderscoreES11_S11_EEEEENS4_23SM90_TMA_LOAD_MULTICASTENS4_14ComposedLayoutINS4_7SwizzleILi2ELi4ELi3EEENS4_18smem_ptr_flag_bitsILi8EEENSW_INS5_IJNSA_ILi8EEESF_EEENS5_IJSF_SB_EEEEEEEvNS4_8identityENS4_13SM90_TMA_LOADES1E_vS1F_EENS_8epilogue10collective18CollectiveEpilogueINS1I_23Sm100TmaWarpSpecializedILi2ELi2ELi32ELb0ELb0EEEJSH_NS5_IJNSW_ISF_SB_EES1N_EEESI_SJ_SI_SJ_NS1I_6fusion15FusionCallbacksIS1M_NS1P_17LinearCombinationISI_fSI_fLNS_15FloatRoundStyleE2EEESH_S1O_JEEENS4_5SM1004TMEM4LOAD26SM100_TMEM_LOAD_16dp32b32xES1G_S1E_NS4_39AutoVectorizingCopyWithAssumedAlignmentILi128EEENS4_14SM90_TMA_STOREES1E_S20_S20_EEEvvEEEEvNT_6ParamsE)
        .other          _ZN7cutlass13device_kernelINS_4gemm6kernel13GemmUniversalIN4cute5tupleIJiiiiEEENS1_10collective13CollectiveMmaINS1_35MainloopSm100TmaUmmaWarpSpecializedILi17ELi2ELi4ENS5_IJNS4_1CILi1EEENSA_ILi2EEESB_EEEEENS5_IJNSA_ILi64EEENSA_ILi128EEESF_EEENS_12float_e4m3_tENS5_IJlSB_lEEESI_SJ_NS4_8TiledMMAINS4_8MMA_AtomIJNS4_10MMA_TraitsINS4_19SM100_MMA_F8F6F4_SSEJSI_SI_fSF_SG_NS4_17integral_constantINS4_4UMMA5MajorELSQ_0EEESR_NSO_INSP_7ScaleInELSS_0EEEST_EEEEEENS4_6LayoutINS5_IJSB_SB_SB_EEENS5_IJNSA_ILi0EEESY_SY_EEEEENS5_IJNS4_10UnderscoreES11_S11_EEEEENS4_23SM90_TMA_LOAD_MULTICASTENS4_14ComposedLayoutINS4_7SwizzleILi2ELi4ELi3EEENS4_18smem_ptr_flag_bitsILi8EEENSW_INS5_IJNSA_ILi8EEESF_EEENS5_IJSF_SB_EEEEEEEvNS4_8identityENS4_13SM90_TMA_LOADES1E_vS1F_EENS_8epilogue10collective18CollectiveEpilogueINS1I_23Sm100TmaWarpSpecializedILi2ELi2ELi32ELb0ELb0EEEJSH_NS5_IJNSW_ISF_SB_EES1N_EEESI_SJ_SI_SJ_NS1I_6fusion15FusionCallbacksIS1M_NS1P_17LinearCombinationISI_fSI_fLNS_15FloatRoundStyleE2EEESH_S1O_JEEENS4_5SM1004TMEM4LOAD26SM100_TMEM_LOAD_16dp32b32xES1G_S1E_NS4_39AutoVectorizingCopyWithAssumedAlignmentILi128EEENS4_14SM90_TMA_STOREES1E_S20_S20_EEEvvEEEEvNT_6ParamsE,@"STO_CUDA_ENTRY STV_DEFAULT"
_ZN7cutlass13device_kernelINS_4gemm6kernel13GemmUniversalIN4cute5tupleIJiiiiEEENS1_10collective13CollectiveMmaINS1_35MainloopSm100TmaUmmaWarpSpecializedILi17ELi2ELi4ENS5_IJNS4_1CILi1EEENSA_ILi2EEESB_EEEEENS5_IJNSA_ILi64EEENSA_ILi128EEESF_EEENS_12float_e4m3_tENS5_IJlSB_lEEESI_SJ_NS4_8TiledMMAINS4_8MMA_AtomIJNS4_10MMA_TraitsINS4_19SM100_MMA_F8F6F4_SSEJSI_SI_fSF_SG_NS4_17integral_constantINS4_4UMMA5MajorELSQ_0EEESR_NSO_INSP_7ScaleInELSS_0EEEST_EEEEEENS4_6LayoutINS5_IJSB_SB_SB_EEENS5_IJNSA_ILi0EEESY_SY_EEEEENS5_IJNS4_10UnderscoreES11_S11_EEEEENS4_23SM90_TMA_LOAD_MULTICASTENS4_14ComposedLayoutINS4_7SwizzleILi2ELi4ELi3EEENS4_18smem_ptr_flag_bitsILi8EEENSW_INS5_IJNSA_ILi8EEESF_EEENS5_IJSF_SB_EEEEEEEvNS4_8identityENS4_13SM90_TMA_LOADES1E_vS1F_EENS_8epilogue10collective18CollectiveEpilogueINS1I_23Sm100TmaWarpSpecializedILi2ELi2ELi32ELb0ELb0EEEJSH_NS5_IJNSW_ISF_SB_EES1N_EEESI_SJ_SI_SJ_NS1I_6fusion15FusionCallbacksIS1M_NS1P_17LinearCombinationISI_fSI_fLNS_15FloatRoundStyleE2EEESH_S1O_JEEENS4_5SM1004TMEM4LOAD26SM100_TMEM_LOAD_16dp32b32xES1G_S1E_NS4_39AutoVectorizingCopyWithAssumedAlignmentILi128EEENS4_14SM90_TMA_STOREES1E_S20_S20_EEEvvEEEEvNT_6ParamsE:
[----:B------:R-:W1:Y:S01]  /*0000*/  LDC R1, c[0x0][0x37c] ;  /* 0x0000df00ff017b82 */ /* 0x000e620000000800 */
[----:B------:R-:W2:Y:S01]  /*0010*/  S2R R93, SR_TID.X ;  /* 0x00000000005d7919 */ /* 0x000ea20000002100 */
[----:B------:R-:W3:Y:S01]  /*0020*/  LDCU.64 UR8, c[0x0][0x890] ;  /* 0x00011200ff0877ac */ /* 0x000ee20008000a00 */
[----:B------:R-:W-:Y:S02]  /*0030*/  PRMT R84, RZ, 0x7610, R84 ;  /* 0x00007610ff547816 */ /* 0x000fe40000000054 */
[----:B------:R-:W-:Y:S01]  /*0040*/  ELECT P3, URZ, PT ;  /* 0x0000000000ff782f */ /* 0x000fe20003860000 */
[----:B---3--:R-:W-:-:S04]  /*0050*/  UISETP.NE.U32.AND UP0, UPT, UR8, URZ, UPT ;  /* 0x000000ff0800728c */ /* 0x008fc8000bf05070 */
[----:B------:R-:W-:Y:S01]  /*0060*/  UISETP.NE.AND.EX UP0, UPT, UR9, URZ, UPT, UP0 ;  /* 0x000000ff0900728c */ /* 0x000fe2000bf05300 */
[----:B--2---:R-:W-:-:S05]  /*0070*/  SHF.R.U32.HI R85, RZ, 0x5, R93 ;  /* 0x00000005ff557819 */ /* 0x004fca000001165d */
[----:B------:R-:W2:Y:S02]  /*0080*/  SHFL.IDX PT, R0, R85, RZ, 0x1f ;  /* 0x00001fff55007589 */ /* 0x000ea400000e0000 */
[----:B--2---:R-:W-:Y:S01]  /*0090*/  R2UR UR17, R0 ;  /* 0x00000000001172ca */ /* 0x004fe200000e0000 */
[----:B-1----:R-:W-:-:S14]  /*00a0*/  BRA.U UP0, `(.L_x_0) ;  /* 0x0000000100307547 */ /* 0x002fdc000b800000 */
[----:B------:R-:W1:Y:S02]  /*00b0*/  LDCU.64 UR4, c[0x0][0x888] ;  /* 0x00011100ff0477ac */ /* 0x000e640008000a00 */
[----:B-1----:R-:W-:-:S04]  /*00c0*/  UISETP.NE.U32.AND UP0, UPT, UR4, URZ, UPT ;  /* 0x000000ff0400728c */ /* 0x002fc8000bf05070 */
[----:B------:R-:W-:-:S09]  /*00d0*/  UISETP.NE.AND.EX UP0, UPT, UR5, URZ, UPT, UP0 ;  /* 0x000000ff0500728c */ /* 0x000fd2000bf05300 */
[----:B------:R-:W-:Y:S05]  /*00e0*/  BRA.U !UP0, `(.L_x_1) ;  /* 0x0000000108147547 */ /* 0x000fea000b800000 */
[----:B------:R-:W1:Y:S01]  /*00f0*/  LDC.64 R2, c[0x0][0x888] ;  /* 0x00022200ff027b82 */ /* 0x000e620000000a00 */
[----:B------:R-:W1:Y:S02]  /*0100*/  LDCU.64 UR4, c[0x0][0x358] ;  /* 0x00006b00ff0477ac */ /* 0x000e640008000a00 */
[----:B-1----:R1:W5:Y:S01]  /*0110*/  LDG.E R41, desc[UR4][R2.64] ;  /* 0x0000000402297981 */ /* 0x002362000c1e1900 */
[----:B------:R-:W-:Y:S01]  /*0120*/  HFMA2 R84, -RZ, RZ, 0, 5.9604644775390625e-08 ;  /* 0x00000001ff547431 */ /* 0x000fe200000001ff */
[----:B------:R-:W-:Y:S05]  /*0130*/  BRA `(.L_x_0) ;  /* 0x00000000000c7947 */ /* 0x000fea0003800000 */
.L_x_1:
[----:B------:R-:W1:Y:S01]  /*0140*/  LDCU UR4, c[0x0][0x880] ;  /* 0x00011000ff0477ac */ /* 0x000e620008000800 */
[----:B------:R-:W-:Y:S01]  /*0150*/  HFMA2 R84, -RZ, RZ, 0, 5.9604644775390625e-08 ;  /* 0x00000001ff547431 */ /* 0x000fe200000001ff */
[----:B-1----:R-:W-:-:S07]  /*0160*/  MOV R41, UR4 ;  /* 0x0000000400297c02 */ /* 0x002fce0008000f00 */
.L_x_0:
[----:B------:R-:W2:Y:S02]  /*0170*/  LDCU.64 UR4, c[0x0][0x8b0] ;  /* 0x00011600ff0477ac */ /* 0x000ea40008000a00 */
[----:B--2---:R-:W-:-:S04]  /*0180*/  UISETP.NE.U32.AND UP0, UPT, UR4, URZ, UPT ;  /* 0x000000ff0400728c */ /* 0x004fc8000bf05070 */
[----:B------:R-:W-:-:S09]  /*0190*/  UISETP.NE.AND.EX UP0, UPT, UR5, URZ, UPT, UP0 ;  /* 0x000000ff0500728c */ /* 0x000fd2000bf05300 */
[----:B------:R-:W-:Y:S05]  /*01a0*/  BRA.U UP0, `(.L_x_2) ;  /* 0x0000000100287547 */ /* 0x000fea000b800000 */
[----:B------:R-:W2:Y:S02]  /*01b0*/  LDCU.64 UR4, c[0x0][0x8a8] ;  /* 0x00011500ff0477ac */ /* 0x000ea40008000a00 */
[----:B--2---:R-:W-:-:S04]  /*01c0*/  UISETP.NE.U32.AND UP0, UPT, UR4, URZ, UPT ;  /* 0x000000ff0400728c */ /* 0x004fc8000bf05070 */
[----:B------:R-:W-:-:S09]  /*01d0*/  UISETP.NE.AND.EX UP0, UPT, UR5, URZ, UPT, UP0 ;  /* 0x000000ff0500728c */ /* 0x000fd2000bf05300 */
[----:B------:R-:W-:Y:S05]  /*01e0*/  BRA.U !UP0, `(.L_x_3) ;  /* 0x0000000108107547 */ /* 0x000fea000b800000 */
[----:B------:R-:W2:Y:S01]  /*01f0*/  LDC.64 R38, c[0x0][0x8a8] ;  /* 0x00022a00ff267b82 */ /* 0x000ea20000000a00 */
[----:B------:R-:W2:Y:S02]  /*0200*/  LDCU.64 UR4, c[0x0][0x358] ;  /* 0x00006b00ff0477ac */ /* 0x000ea40008000a00 */
[----:B--2---:R2:W5:Y:S01]  /*0210*/  LDG.E R38, desc[UR4][R38.64] ;  /* 0x0000000426267981 */ /* 0x004562000c1e1900 */
[----:B------:R-:W-:Y:S05]  /*0220*/  BRA `(.L_x_2) ;  /* 0x0000000000087947 */ /* 0x000fea0003800000 */
.L_x_3:
[----:B------:R-:W2:Y:S02]  /*0230*/  LDCU UR4, c[0x0][0x8a0] ;  /* 0x00011400ff0477ac */ /* 0x000ea40008000800 */
[----:B--2---:R-:W-:Y:S02]  /*0240*/  MOV R38, UR4 ;  /* 0x0000000400267c02 */ /* 0x004fe40008000f00 */
.L_x_2:
[----:B------:R-:W-:Y:S01]  /*0250*/  IMAD.U32 R0, RZ, RZ, UR17 ;  /* 0x00000011ff007e24 */ /* 0x000fe2000f8e00ff */
[----:B------:R-:W-:Y:S04]  /*0260*/  BSSY.RECONVERGENT B0, `(.L_x_4) ;  /* 0x000000c000007945 */ /* 0x000fe80003800200 */
[C---:B------:R-:W-:Y:S02]  /*0270*/  ISETP.NE.OR P1, PT, R0.reuse, 0x1, !P3 ;  /* 0x000000010000780c */ /* 0x040fe40005f25670 */
[----:B------:R-:W-:-:S11]  /*0280*/  ISETP.NE.OR P0, PT, R0, 0x3, !P3 ;  /* 0x000000030000780c */ /* 0x000fd60005f05670 */
[----:B------:R-:W-:Y:S05]  /*0290*/  @P1 BRA `(.L_x_5) ;  /* 0x0000000000201947 */ /* 0x000fea0003800000 */
[----:B------:R-:W3:Y:S02]  /*02a0*/  LDCU.64 UR4, c[0x0][0x348] ;  /* 0x00006900ff0477ac */ /* 0x000ee40008000a00 */
[----:B---3--:R-:W-:Y:S02]  /*02b0*/  UIADD3 UR6, UP1, UPT, UR4, 0x80, URZ ;  /* 0x0000008004067890 */ /* 0x008fe4000ff3e0ff */
[----:B------:R-:W-:Y:S02]  /*02c0*/  UIADD3 UR4, UP0, UPT, UR4, 0x180, URZ ;  /* 0x0000018004047890 */ /* 0x000fe4000ff1e0ff */
[----:B------:R-:W-:Y:S02]  /*02d0*/  UIADD3.X UR7, UPT, UPT, URZ, UR5, URZ, UP1, !UPT ;  /* 0x00000005ff077290 */ /* 0x000fe40008ffe4ff */
[----:B------:R-:W-:-:S07]  /*02e0*/  UIADD3.X UR5, UPT, UPT, URZ, UR5, URZ, UP0, !UPT ;  /* 0x00000005ff057290 */ /* 0x000fce00087fe4ff */
[----:B------:R3:W-:Y:S02]  /*02f0*/  UTMACCTL.PF [UR6] ;  /* 0x00000000060079b9 */ /* 0x0007e40008040000 */
[----:B------:R3:W-:Y:S02]  /*0300*/  UTMACCTL.PF [UR4] ;  /* 0x00000000040079b9 */ /* 0x0007e40008040000 */
[----:B---3--:R-:W-:Y:S01]  /*0310*/  NOP ;  /* 0x0000000000007918 */ /* 0x008fe20000000000 */
.L_x_5:
[----:B------:R-:W-:Y:S05]  /*0320*/  BSYNC.RECONVERGENT B0 ;  /* 0x0000000000007941 */ /* 0x000fea0003800200 */
.L_x_4:
[----:B------:R-:W-:Y:S04]  /*0330*/  BSSY.RECONVERGENT B0, `(.L_x_6) ;  /* 0x000000a000007945 */ /* 0x000fe80003800200 */
        /* <DEDUP_REMOVED lines=9> */
.L_x_7:
[----:B------:R-:W-:Y:S05]  /*03d0*/  BSYNC.RECONVERGENT B0 ;  /* 0x0000000000007941 */ /* 0x000fea0003800200 */
.L_x_6:
[----:B------:R-:W3:Y:S01]  /*03e0*/  LDCU.64 UR4, c[0x0][0x888] ;  /* 0x00011100ff0477ac */ /* 0x000ee20008000a00 */
[----:B------:R-:W-:Y:S02]  /*03f0*/  UISETP.EQ.U32.AND UP1, UPT, UR8, URZ, UPT ;  /* 0x000000ff0800728c */ /* 0x000fe4000bf22070 */
[----:B------:R-:W-:Y:S02]  /*0400*/  UPLOP3.LUT UP3, UPT, UPT, UPT, UPT, 0x80, 0x8 ;  /* 0x000000000008789c */ /* 0x000fe40003f6f070 */
[----:B---3--:R-:W-:-:S04]  /*0410*/  UISETP.NE.U32.AND UP0, UPT, UR4, URZ, UPT ;  /* 0x000000ff0400728c */ /* 0x008fc8000bf05070 */
[----:B------:R-:W-:-:S04]  /*0420*/  UISETP.NE.AND.EX UP0, UPT, UR5, URZ, UPT, UP0 ;  /* 0x000000ff0500728c */ /* 0x000fc8000bf05300 */
[----:B------:R-:W-:-:S04]  /*0430*/  UISETP.EQ.OR.EX UP2, UPT, UR9, URZ, !UP0, UP1 ;  /* 0x000000ff0900728c */ /* 0x000fc8000c742710 */
[----:B------:R-:W-:-:S06]  /*0440*/  UP2UR UR4, UPR, URZ, 0x4 ;  /* 0x00000004ff047883 */ /* 0x000fcc0008000000 */
[----:B------:R-:W-:Y:S01]  /*0450*/  MOV R86, UR4 ;  /* 0x0000000400567c02 */ /* 0x000fe20008000f00 */
[----:B------:R-:W-:Y:S06]  /*0460*/  BRA.U !UP2, `(.L_x_8) ;  /* 0x000000010a207547 */ /* 0x000fec000b800000 */
[----:B------:R-:W-:Y:S01]  /*0470*/  UISETP.NE.U32.AND UP1, UPT, UR8, URZ, UPT ;  /* 0x000000ff0800728c */ /* 0x000fe2000bf25070 */
[----:B-----5:R-:W-:Y:S01]  /*0480*/  FSETP.NEU.AND P0, PT, R41, RZ, PT ;  /* 0x000000ff2900720b */ /* 0x020fe20003f0d000 */
[----:B------:R-:W-:Y:S02]  /*0490*/  USEL UR4, URZ, 0xffffffff, UP0 ;  /* 0xffffffffff047887 */ /* 0x000fe40008000000 */
[----:B------:R-:W-:-:S10]  /*04a0*/  UISETP.NE.AND.EX UP1, UPT, UR9, URZ, UPT, UP1 ;  /* 0x000000ff0900728c */ /* 0x000fd4000bf25310 */
[----:B------:R-:W-:Y:S01]  /*04b0*/  VOTEU.ANY UP0, P0 ;  /* 0x0000000000ff7886 */ /* 0x000fe20000000100 */
[----:B------:R-:W-:-:S04]  /*04c0*/  @!UP1 USEL UR4, URZ, 0xffffffff, UP0 ;  /* 0xffffffffff049887 */ /* 0x000fc80008000000 */
[----:B------:R-:W-:-:S04]  /*04d0*/  ULOP3.LUT UR4, UR4, 0x1, URZ, 0xc0, !UPT ;  /* 0x0000000104047892 */ /* 0x000fc8000f8ec0ff */
[----:B------:R-:W-:-:S11]  /*04e0*/  UISETP.NE.U32.AND UP3, UPT, UR4, 0x1, UPT ;  /* 0x000000010400788c */ /* 0x000fd6000bf65070 */
.L_x_8:
[----:B-1----:R-:W1:Y:S01]  /*04f0*/  SHFL.IDX PT, R2, R85, RZ, 0x1f ;  /* 0x00001fff55027589 */ /* 0x002e6200000e0000 */
[----:B------:R-:W-:-:S04]  /*0500*/  UISETP.NE.AND UP0, UPT, UR17, 0x2, UPT ;  /* 0x000000021100788c */ /* 0x000fc8000bf05270 */
[----:B------:R-:W-:Y:S01]  /*0510*/  USEL UR38, URZ, 0x1, UP0 ;  /* 0x00000001ff267887 */ /* 0x000fe20008000000 */
[----:B-1----:R-:W-:-:S13]  /*0520*/  ISETP.NE.AND P0, PT, R2, RZ, PT ;  /* 0x000000ff0200720c */ /* 0x002fda0003f05270 */
[----:B------:R-:W-:Y:S05]  /*0530*/  @P0 BRA `(.L_x_9) ;  /* 0x0000000000cc0947 */ /* 0x000fea0003800000 */
[----:B------:R-:W-:Y:S01]  /*0540*/  ELECT P0, URZ, PT ;  /* 0x0000000000ff782f */ /* 0x000fe20003800000 */
[----:B------:R-:W-:-:S12]  /*0550*/  BSSY.RECONVERGENT B0, `(.L_x_9) ;  /* 0x0000031000007945 */ /* 0x000fd80003800200 */
[----:B------:R-:W-:Y:S05]  /*0560*/  @!P0 BRA `(.L_x_10) ;  /* 0x0000000000bc8947 */ /* 0x000fea0003800000 */
[----:B------:R-:W1:Y:S01]  /*0570*/  S2UR UR4, SR_CgaCtaId ;  /* 0x00000000000479c3 */ /* 0x000e620000008800 */
[----:B------:R-:W-:Y:S01]  /*0580*/  UMOV UR5, 0x400 ;  /* 0x0000040000057882 */ /* 0x000fe20000000000 */
[----:B------:R-:W-:Y:S01]  /*0590*/  UMOV UR8, 0x1 ;  /* 0x0000000100087882 */ /* 0x000fe20000000000 */
[----:B------:R-:W-:Y:S01]  /*05a0*/  UMOV UR6, 0x2 ;  /* 0x0000000200067882 */ /* 0x000fe20000000000 */
[----:B------:R-:W-:-:S04]  /*05b0*/  UIADD3 UR8, UPT, UPT, -UR8, 0x100000, URZ ;  /* 0x0010000008087890 */ /* 0x000fc8000fffe1ff */
[----:B------:R-:W-:Y:S02]  /*05c0*/  USHF.L.U32 UR9, UR8, 0xb, URZ ;  /* 0x0000000b08097899 */ /* 0x000fe400080006ff */
[----:B------:R-:W-:Y:S02]  /*05d0*/  USHF.L.U32 UR8, UR8, 0x1, URZ ;  /* 0x0000000108087899 */ /* 0x000fe400080006ff */
[----:B------:R-:W-:-:S04]  /*05e0*/  UIADD3 UR6, UPT, UPT, -UR6, 0x100000, URZ ;  /* 0x0010000006067890 */ /* 0x000fc8000fffe1ff */
[----:B------:R-:W-:Y:S02]  /*05f0*/  USHF.L.U32 UR7, UR6, 0xb, URZ ;  /* 0x0000000b06077899 */ /* 0x000fe400080006ff */
[----:B------:R-:W-:Y:S02]  /*0600*/  USHF.L.U32 UR6, UR6, 0x1, URZ ;  /* 0x0000000106067899 */ /* 0x000fe400080006ff */
[----:B-1----:R-:W-:Y:S01]  /*0610*/  ULEA UR4, UR4, UR5, 0x18 ;  /* 0x0000000504047291 */ /* 0x002fe2000f8ec0ff */
[----:B------:R-:W1:Y:S11]  /*0620*/  FENCE.VIEW.ASYNC.S ;  /* 0x00000000000073c6 */ /* 0x000e760000000000 */
[----:B-1----:R1:W3:Y:S01]  /*0630*/  SYNCS.EXCH.64 URZ, [UR4], UR8 ;  /* 0x0000000804ff75b2 */ /* 0x0022e20008000100 */
[----:B------:R1:W4:Y:S01]  /*0640*/  SYNCS.EXCH.64 URZ, [UR4+0x88], UR6 ;  /* 0x0000880604ff75b2 */ /* 0x0003220008000100 */
[----:B------:R1:W1:Y:S01]  /*0650*/  SYNCS.EXCH.64 URZ, [UR4+0x8], UR8 ;  /* 0x0000080804ff75b2 */ /* 0x0002620008000100 */
        /* <DEDUP_REMOVED lines=31> */
[----:B---34-:R-:W-:Y:S01]  /*0850*/  NOP ;  /* 0x0000000000007918 */ /* 0x018fe20000000000 */
.L_x_10:
[----:B-1----:R-:W-:Y:S05]  /*0860*/  BSYNC.RECONVERGENT B0 ;  /* 0x0000000000007941 */ /* 0x002fea0003800200 */
.L_x_9:
[----:B------:R-:W1:Y:S01]  /*0870*/  SHFL.IDX PT, R2, R85, RZ, 0x1f ;  /* 0x00001fff55027589 */ /* 0x000e6200000e0000 */
[----:B------:R-:W-:Y:S01]  /*0880*/  NOP ;  /* 0x0000000000007918 */ /* 0x000fe20000000000 */
[----:B-1----:R-:W-:-:S13]  /*0890*/  ISETP.NE.AND P0, PT, R2, 0x1, PT ;  /* 0x000000010200780c */ /* 0x002fda0003f05270 */
[----:B------:R-:W-:Y:S05]  /*08a0*/  @P0 BRA `(.L_x_11) ;  /* 0x0000000000480947 */ /* 0x000fea0003800000 */
        /* <DEDUP_REMOVED lines=9> */
[----:B------:R-:W-:Y:S01]  /*0940*/  USHF.L.U32 UR6, UR6, 0x1, URZ ;  /* 0x0000000106067899 */ /* 0x000fe200080006ff */
[----:B------:R-:W-:Y:S01]  /*0950*/  ELECT P0, URZ, PT ;  /* 0x0000000000ff782f */ /* 0x000fe20003800000 */
[----:B-1----:R-:W-:Y:S01]  /*0960*/  ULEA UR4, UR4, UR5, 0x18 ;  /* 0x0000000504047291 */ /* 0x002fe2000f8ec0ff */
[----:B------:R-:W1:Y:S11]  /*0970*/  FENCE.VIEW.ASYNC.S ;  /* 0x00000000000073c6 */ /* 0x000e760000000000 */
[----:B-1----:R1:W3:Y:S01]  /*0980*/  SYNCS.EXCH.64 URZ, [UR4+0x110], UR8 ;  /* 0x0001100804ff75b2 */ /* 0x0022e20008000100 */
[----:B------:R1:W4:Y:S01]  /*0990*/  SYNCS.EXCH.64 URZ, [UR4+0x120], UR6 ;  /* 0x0001200604ff75b2 */ /* 0x0003220008000100 */
[----:B------:R1:W1:Y:S01]  /*09a0*/  SYNCS.EXCH.64 URZ, [UR4+0x118], UR8 ;  /* 0x0001180804ff75b2 */ /* 0x0002620008000100 */
[----:B------:R1:W1:Y:S01]  /*09b0*/  SYNCS.EXCH.64 URZ, [UR4+0x128], UR6 ;  /* 0x0001280604ff75b2 */ /* 0x0002620008000100 */
[----:B------:R-:W-:Y:S01]  /*09c0*/  NOP ;  /* 0x0000000000007918 */ /* 0x000fe20000000000 */
.L_x_11:
[----:B------:R-:W2:Y:S01]  /*09d0*/  SHFL.IDX PT, R2, R85, RZ, 0x1f ;  /* 0x00001fff55027589 */ /* 0x000ea200000e0000 */
[----:B------:R-:W-:Y:S01]  /*09e0*/  NOP ;  /* 0x0000000000007918 */ /* 0x000fe20000000000 */
[----:B--2---:R-:W-:-:S13]  /*09f0*/  ISETP.NE.AND P0, PT, R2, 0x3, PT ;  /* 0x000000030200780c */ /* 0x004fda0003f05270 */
[----:B------:R-:W-:Y:S05]  /*0a00*/  @P0 BRA `(.L_x_12) ;  /* 0x0000000000300947 */ /* 0x000fea0003800000 */
[----:B-1----:R-:W1:Y:S01]  /*0a10*/  S2UR UR6, SR_CgaCtaId ;  /* 0x00000000000679c3 */ /* 0x002e620000008800 */
[----:B------:R-:W-:Y:S01]  /*0a20*/  UMOV UR4, 0x400 ;  /* 0x0000040000047882 */ /* 0x000fe20000000000 */
[----:B------:R-:W-:Y:S01]  /*0a30*/  UMOV UR5, 0x20 ;  /* 0x0000002000057882 */ /* 0x000fe20000000000 */
[----:B------:R-:W-:Y:S01]  /*0a40*/  ELECT P0, URZ, PT ;  /* 0x0000000000ff782f */ /* 0x000fe20003800000 */
[----:B-1----:R-:W-:Y:S02]  /*0a50*/  ULEA UR6, UR6, UR4, 0x18 ;  /* 0x0000000406067291 */ /* 0x002fe4000f8ec0ff */
[----:B------:R-:W-:-:S04]  /*0a60*/  UIADD3 UR4, UPT, UPT, -UR5, 0x100000, URZ ;  /* 0x0010000005047890 */ /* 0x000fc8000fffe1ff */
[----:B------:R-:W-:Y:S02]  /*0a70*/  USHF.L.U32 UR5, UR4, 0xb, URZ ;  /* 0x0000000b04057899 */ /* 0x000fe400080006ff */
[----:B------:R-:W-:Y:S01]  /*0a80*/  USHF.L.U32 UR4, UR4, 0x1, URZ ;  /* 0x0000000104047899 */ /* 0x000fe200080006ff */
[----:B------:R-:W1:Y:S11]  /*0a90*/  FENCE.VIEW.ASYNC.S ;  /* 0x00000000000073c6 */ /* 0x000e760000000000 */
[----:B-1----:R2:W1:Y:S01]  /*0aa0*/  SYNCS.EXCH.64 URZ, [UR6+0x130], UR4 ;  /* 0x0001300406ff75b2 */ /* 0x0024620008000100 */
[----:B------:R2:W1:Y:S02]  /*0ab0*/  SYNCS.EXCH.64 URZ, [UR6+0x138], UR4 ;  /* 0x0001380406ff75b2 */ /* 0x0004640008000100 */
[----:B--2---:R-:W-:Y:S01]  /*0ac0*/  NOP ;  /* 0x0000000000007918 */ /* 0x004fe20000000000 */
.L_x_12:
[----:B------:R-:W2:Y:S01]  /*0ad0*/  SHFL.IDX PT, R2, R85, RZ, 0x1f ;  /* 0x00001fff55027589 */ /* 0x000ea200000e0000 */
[----:B------:R-:W-:Y:S01]  /*0ae0*/  NOP ;  /* 0x0000000000007918 */ /* 0x000fe20000000000 */
[----:B--2---:R-:W-:-:S13]  /*0af0*/  ISETP.NE.AND P0, PT, R2, 0x4, PT ;  /* 0x000000040200780c */ /* 0x004fda0003f05270 */
[----:B------:R-:W-:Y:S05]  /*0b00*/  @P0 BRA `(.L_x_13) ;  /* 0x00000000004c0947 */ /* 0x000fea0003800000 */
[----:B-1----:R-:W1:Y:S01]  /*0b10*/  S2UR UR6, SR_CgaCtaId ;  /* 0x00000000000679c3 */ /* 0x002e620000008800 */
[----:B------:R-:W-:Y:S01]  /*0b20*/  UMOV UR4, 0x1e0 ;  /* 0x000001e000047882 */ /* 0x000fe20000000000 */
[----:B------:R-:W-:Y:S01]  /*0b30*/  UMOV UR5, 0x400 ;  /* 0x0000040000057882 */ /* 0x000fe20000000000 */
[----:B------:R-:W-:Y:S01]  /*0b40*/  USEL UR4, UR4, 0x1a0, UP3 ;  /* 0x000001a004047887 */ /* 0x000fe20009800000 */
[----:B------:R-:W-:Y:S01]  /*0b50*/  UMOV UR8, 0x1 ;  /* 0x0000000100087882 */ /* 0x000fe20000000000 */
[----:B------:R-:W-:Y:S01]  /*0b60*/  ELECT P0, URZ, PT ;  /* 0x0000000000ff782f */ /* 0x000fe20003800000 */
[----:B------:R-:W-:-:S04]  /*0b70*/  UIADD3 UR8, UPT, UPT, -UR8, 0x100000, URZ ;  /* 0x0010000008087890 */ /* 0x000fc8000fffe1ff */
[----:B------:R-:W-:Y:S02]  /*0b80*/  USHF.L.U32 UR9, UR8, 0xb, URZ ;  /* 0x0000000b08097899 */ /* 0x000fe400080006ff */
[----:B------:R-:W-:Y:S02]  /*0b90*/  USHF.L.U32 UR8, UR8, 0x1, URZ ;  /* 0x0000000108087899 */ /* 0x000fe400080006ff */
[----:B-1----:R-:W-:Y:S02]  /*0ba0*/  ULEA UR6, UR6, UR5, 0x18 ;  /* 0x0000000506067291 */ /* 0x002fe4000f8ec0ff */
[----:B------:R-:W-:-:S04]  /*0bb0*/  UIADD3 UR4, UPT, UPT, -UR4, 0x100000, URZ ;  /* 0x0010000004047890 */ /* 0x000fc8000fffe1ff */
[----:B------:R-:W-:Y:S02]  /*0bc0*/  USHF.L.U32 UR5, UR4, 0xb, URZ ;  /* 0x0000000b04057899 */ /* 0x000fe400080006ff */
[----:B------:R-:W-:Y:S01]  /*0bd0*/  USHF.L.U32 UR4, UR4, 0x1, URZ ;  /* 0x0000000104047899 */ /* 0x000fe200080006ff */
[----:B------:R-:W1:Y:S03]  /*0be0*/  FENCE.VIEW.ASYNC.S ;  /* 0x00000000000073c6 */ /* 0x000e660000000000 */
[----:B-1----:R2:W1:Y:S08]  /*0bf0*/  SYNCS.EXCH.64 URZ, [UR6+0x140], UR8 ;  /* 0x0001400806ff75b2 */ /* 0x0024700008000100 */
[----:B------:R2:W1:Y:S01]  /*0c00*/  SYNCS.EXCH.64 URZ, [UR6+0x150], UR4 ;  /* 0x0001500406ff75b2 */ /* 0x0004620008000100 */
[----:B------:R2:W1:Y:S01]  /*0c10*/  SYNCS.EXCH.64 URZ, [UR6+0x148], UR8 ;  /* 0x0001480806ff75b2 */ /* 0x0004620008000100 */
[----:B------:R2:W1:Y:S02]  /*0c20*/  SYNCS.EXCH.64 URZ, [UR6+0x158], UR4 ;  /* 0x0001580406ff75b2 */ /* 0x0004640008000100 */
[----:B--2---:R-:W-:Y:S01]  /*0c30*/  NOP ;  /* 0x0000000000007918 */ /* 0x004fe20000000000 */
.L_x_13:
[----:B------:R-:W2:Y:S01]  /*0c40*/  SHFL.IDX PT, R2, R85, RZ, 0x1f ;  /* 0x00001fff55027589 */ /* 0x000ea200000e0000 */
[----:B------:R-:W-:Y:S01]  /*0c50*/  NOP ;  /* 0x0000000000007918 */ /* 0x000fe20000000000 */
[----:B--2---:R-:W-:-:S13]  /*0c60*/  ISETP.NE.AND P0, PT, R2, 0x5, PT ;  /* 0x000000050200780c */ /* 0x004fda0003f05270 */
[----:B------:R-:W-:Y:S05]  /*0c70*/  @P0 BRA `(.L_x_14) ;  /* 0x0000000000580947 */ /* 0x000fea0003800000 */
[----:B-1----:R-:W1:Y:S01]  /*0c80*/  S2UR UR4, SR_CgaCtaId ;  /* 0x00000000000479c3 */ /* 0x002e620000008800 */
        /* <DEDUP_REMOVED lines=12> */
[----:B-1----:R2:W1:Y:S01]  /*0d50*/  SYNCS.EXCH.64 URZ, [UR4+0x160], UR8 ;  /* 0x0001600804ff75b2 */ /* 0x0024620008000100 */
[----:B------:R2:W1:Y:S01]  /*0d60*/  SYNCS.EXCH.64 URZ, [UR4+0x180], UR6 ;  /* 0x0001800604ff75b2 */ /* 0x0004620008000100 */
[----:B------:R2:W1:Y:S01]  /*0d70*/  SYNCS.EXCH.64 URZ, [UR4+0x168], UR8 ;  /* 0x0001680804ff75b2 */ /* 0x0004620008000100 */
[----:B------:R2:W1:Y:S01]  /*0d80*/  SYNCS.EXCH.64 URZ, [UR4+0x188], UR6 ;  /* 0x0001880604ff75b2 */ /* 0x0004620008000100 */
[----:B------:R2:W1:Y:S01]  /*0d90*/  SYNCS.EXCH.64 URZ, [UR4+0x170], UR8 ;  /* 0x0001700804ff75b2 */ /* 0x0004620008000100 */
[----:B------:R2:W1:Y:S01]  /*0da0*/  SYNCS.EXCH.64 URZ, [UR4+0x190], UR6 ;  /* 0x0001900604ff75b2 */ /* 0x0004620008000100 */
[----:B------:R2:W1:Y:S01]  /*0db0*/  SYNCS.EXCH.64 URZ, [UR4+0x178], UR8 ;  /* 0x0001780804ff75b2 */ /* 0x0004620008000100 */
[----:B------:R2:W1:Y:S02]  /*0dc0*/  SYNCS.EXCH.64 URZ, [UR4+0x198], UR6 ;  /* 0x0001980604ff75b2 */ /* 0x0004640008000100 */
[----:B--2---:R-:W-:Y:S01]  /*0dd0*/  NOP ;  /* 0x0000000000007918 */ /* 0x004fe20000000000 */
.L_x_14:
[----:B------:R-:W2:Y:S01]  /*0de0*/  SHFL.IDX PT, R2, R85, RZ, 0x1f ;  /* 0x00001fff55027589 */ /* 0x000ea200000e0000 */
[----:B------:R-:W-:Y:S01]  /*0df0*/  NOP ;  /* 0x0000000000007918 */ /* 0x000fe20000000000 */
[----:B--2---:R-:W-:-:S13]  /*0e00*/  ISETP.NE.AND P0, PT, R2, 0x3, PT ;  /* 0x000000030200780c */ /* 0x004fda0003f05270 */
[----:B------:R-:W-:Y:S05]  /*0e10*/  @P0 BRA `(.L_x_15) ;  /* 0x0000000000380947 */ /* 0x000fea0003800000 */
[----:B------:R-:W2:Y:S01]  /*0e20*/  S2UR UR5, SR_CgaCtaId ;  /* 0x00000000000579c3 */ /* 0x000ea20000008800 */
[----:B-1----:R-:W-:Y:S01]  /*0e30*/  UMOV UR4, 0x400 ;  /* 0x0000040000047882 */ /* 0x002fe20000000000 */
[----:B------:R-:W-:Y:S01]  /*0e40*/  UMOV UR6, 0x20 ;  /* 0x0000002000067882 */ /* 0x000fe20000000000 */
[----:B------:R-:W-:Y:S01]  /*0e50*/  ELECT P0, URZ, PT ;  /* 0x0000000000ff782f */ /* 0x000fe20003800000 */
[----:B------:R-:W-:-:S04]  /*0e60*/  UIADD3 UR6, UPT, UPT, -UR6, 0x100000, URZ ;  /* 0x0010000006067890 */ /* 0x000fc8000fffe1ff */
[----:B------:R-:W-:Y:S02]  /*0e70*/  USHF.L.U32 UR7, UR6, 0xb, URZ ;  /* 0x0000000b06077899 */ /* 0x000fe400080006ff */
[----:B------:R-:W-:Y:S02]  /*0e80*/  USHF.L.U32 UR6, UR6, 0x1, URZ ;  /* 0x0000000106067899 */ /* 0x000fe400080006ff */
[----:B--2---:R-:W-:Y:S01]  /*0e90*/  ULEA UR4, UR5, UR4, 0x18 ;  /* 0x0000000405047291 */ /* 0x004fe2000f8ec0ff */
[----:B------:R-:W1:Y:S11]  /*0ea0*/  FENCE.VIEW.ASYNC.S ;  /* 0x00000000000073c6 */ /* 0x000e760000000000 */
[----:B-1----:R2:W1:Y:S01]  /*0eb0*/  SYNCS.EXCH.64 URZ, [UR4+0x1a0], UR6 ;  /* 0x0001a00604ff75b2 */ /* 0x0024620008000100 */
[----:B------:R2:W1:Y:S01]  /*0ec0*/  SYNCS.EXCH.64 URZ, [UR4+0x1b0], UR6 ;  /* 0x0001b00604ff75b2 */ /* 0x0004620008000100 */
[----:B------:R2:W1:Y:S01]  /*0ed0*/  SYNCS.EXCH.64 URZ, [UR4+0x1a8], UR6 ;  /* 0x0001a80604ff75b2 */ /* 0x0004620008000100 */
[----:B------:R2:W1:Y:S02]  /*0ee0*/  SYNCS.EXCH.64 URZ, [UR4+0x1b8], UR6 ;  /* 0x0001b80604ff75b2 */ /* 0x0004640008000100 */
[----:B--2---:R-:W-:Y:S01]  /*0ef0*/  NOP ;  /* 0x0000000000007918 */ /* 0x004fe20000000000 */
.L_x_15:
[----:B-1----:R-:W1:Y:S01]  /*0f00*/  LDCU UR4, c[0x0][0x36c] ;  /* 0x00006d80ff0477ac */ /* 0x002e620008000800 */
[----:B------:R-:W-:Y:S01]  /*0f10*/  ISETP.NE.OR P3, PT, R0, 0x2, !P3 ;  /* 0x000000020000780c */ /* 0x000fe20005f65670 */
[----:B------:R-:W-:Y:S01]  /*0f20*/  NOP ;  /* 0x0000000000007918 */ /* 0x000fe20000000000 */
[----:B------:R-:W-:Y:S01]  /*0f30*/  LOP3.LUT R0, R93, 0x1f, RZ, 0xc0, !PT ;  /* 0x0000001f5d007812 */ /* 0x000fe200078ec0ff */
[----:B------:R-:W-:Y:S02]  /*0f40*/  UISETP.NE.AND UP4, UPT, UR17, URZ, UPT ;  /* 0x000000ff1100728c */ /* 0x000fe4000bf85270 */
[----:B-1----:R-:W-:-:S09]  /*0f50*/  UISETP.EQ.U32.AND UP5, UPT, UR4, 0x1, UPT ;  /* 0x000000010400788c */ /* 0x002fd2000bfa2070 */
[----:B------:R-:W-:Y:S05]  /*0f60*/  BRA.U !UP5, `(.L_x_16) ;  /* 0x000000010d087547 */ /* 0x000fea000b800000 */
[----:B---34-:R-:W-:Y:S01]  /*0f70*/  UCGABAR_ARV ;  /* 0x00000000000079c7 */ /* 0x018fe20008000000 */
[----:B------:R-:W-:Y:S05]  /*0f80*/  BRA `(.L_x_17) ;  /* 0x0000000000047947 */ /* 0x000fea0003800000 */
.L_x_16:
[----:B---34-:R-:W-:Y:S01]  /*0f90*/  NOP ;  /* 0x0000000000007918 */ /* 0x018fe20000000000 */
.L_x_17:
[----:B------:R-:W1:Y:S01]  /*0fa0*/  S2UR UR7, SR_CTAID.X ;  /* 0x00000000000779c3 */ /* 0x000e620000002500 */
[----:B------:R-:W-:-:S05]  /*0fb0*/  CS2R.32 R3, SR_CgaSize ;  /* 0x0000000000037805 */ /* 0x000fca0000008a00 */
[----:B------:R-:W-:-:S05]  /*0fc0*/  IMAD R3, R3, -0xa0, RZ ;  /* 0xffffff6003037824 */ /* 0x000fca00078e02ff */
[----:B------:R-:W-:-:S14]  /*0fd0*/  R2UR UR5, R3 ;  /* 0x00000000030572ca */ /* 0x000fdc00000e0000 */
[----:B------:R-:W2:Y:S01]  /*0fe0*/  LDCU UR5, c[0x0][UR5+0x2b0] ;  /* 0x00005600050577ac */ /* 0x000ea20008000800 */
[----:B------:R-:W-:-:S05]  /*0ff0*/  CS2R.32 R3, SR_CgaSize ;  /* 0x0000000000037805 */ /* 0x000fca0000008a00 */
[----:B------:R-:W-:-:S05]  /*1000*/  IMAD R3, R3, -0xa0, RZ ;  /* 0xffffff6003037824 */ /* 0x000fca00078e02ff */
[----:B------:R-:W-:-:S14]  /*1010*/  R2UR UR4, R3 ;  /* 0x00000000030472ca */ /* 0x000fdc00000e0000 */
[----:B------:R-:W3:Y:S01]  /*1020*/  LDCU UR4, c[0x0][UR4+0x2b4] ;  /* 0x00005680040477ac */ /* 0x000ee20008000800 */
[----:B------:R-:W4:Y:S01]  /*1030*/  S2UR UR8, SR_CTAID.Y ;  /* 0x00000000000879c3 */ /* 0x000f220000002600 */
[----:B------:R-:W3:Y:S01]  /*1040*/  LDCU UR21, c[0x0][0xb24] ;  /* 0x00016480ff1577ac */ /* 0x000ee20008000800 */
[----:B------:R-:W-:-:S05]  /*1050*/  CS2R.32 R3, SR_CgaSize ;  /* 0x0000000000037805 */ /* 0x000fca0000008a00 */
[----:B------:R-:W-:-:S05]  /*1060*/  IMAD R3, R3, -0xa0, RZ ;  /* 0xffffff6003037824 */ /* 0x000fca00078e02ff */
[----:B------:R-:W-:-:S14]  /*1070*/  R2UR UR62, R3 ;  /* 0x00000000033e72ca */ /* 0x000fdc00000e0000 */
[----:B------:R-:W4:Y:S01]  /*1080*/  LDCU UR62, c[0x0][UR62+0x2a0] ;  /* 0x000054003e3e77ac */ /* 0x000f220008000800 */
[----:B------:R-:W4:Y:S01]  /*1090*/  S2UR UR9, SR_CgaCtaId ;  /* 0x00000000000979c3 */ /* 0x000f220000008800 */
[----:B------:R-:W-:-:S05]  /*10a0*/  CS2R.32 R3, SR_CgaSize ;  /* 0x0000000000037805 */ /* 0x000fca0000008a00 */
[----:B------:R-:W-:-:S05]  /*10b0*/  IMAD R3, R3, -0xa0, RZ ;  /* 0xffffff6003037824 */ /* 0x000fca00078e02ff */
[----:B------:R-:W-:-:S14]  /*10c0*/  R2UR UR59, R3 ;  /* 0x00000000033b72ca */ /* 0x000fdc00000e0000 */
[----:B------:R-:W4:Y:S01]  /*10d0*/  LDCU UR59, c[0x0][UR59+0x2a4] ;  /* 0x000054803b3b77ac */ /* 0x000f220008000800 */
[----:B------:R-:W4:Y:S01]  /*10e0*/  LDCU UR42, c[0x0][0xb24] ;  /* 0x00016480ff2a77ac */ /* 0x000f220008000800 */
[----:B-1----:R-:W-:Y:S01]  /*10f0*/  I2FP.F32.U32 R3, UR7 ;  /* 0x0000000700037c45 */ /* 0x002fe20008201000 */
[----:B------:R-:W1:Y:S01]  /*1100*/  S2UR UR36, SR_CTAID.Z ;  /* 0x00000000002479c3 */ /* 0x000e620000002700 */
[----:B------:R-:W1:Y:S03]  /*1110*/  LDCU UR27, c[0x0][0xb30] ;  /* 0x00016600ff1b77ac */ /* 0x000e660008000800 */
[----:B--2---:R-:W-:Y:S01]  /*1120*/  FMUL R3, R3, UR5 ;  /* 0x0000000503037c20 */ /* 0x004fe20008400000 */
[----:B---3--:R-:W-:Y:S01]  /*1130*/  UISETP.GE.AND UP2, UPT, UR21, 0x1, UPT ;  /* 0x000000011500788c */ /* 0x008fe2000bf46270 */
[----:B----4-:R-:W-:Y:S01]  /*1140*/  I2FP.F32.U32 R2, UR8 ;  /* 0x0000000800027c45 */ /* 0x010fe20008201000 */
[----:B------:R-:W-:Y:S01]  /*1150*/  UMOV UR16, UR7 ;  /* 0x0000000700107c82 */ /* 0x000fe20008000000 */
[----:B------:R-:W-:-:S02]  /*1160*/  UMOV UR20, UR8 ;  /* 0x0000000800147c82 */ /* 0x000fc40008000000 */
[----:B------:R-:W2:Y:S01]  /*1170*/  F2I.U32.TRUNC.NTZ R3, R3 ;  /* 0x0000000300037305 */ /* 0x000ea2000020f000 */
[----:B------:R-:W-:Y:S01]  /*1180*/  FMUL R2, R2, UR4 ;  /* 0x0000000402027c20 */ /* 0x000fe20008400000 */
[----:B------:R-:W-:-:S06]  /*1190*/  USHF.L.U32 UR28, UR9, 0xb, URZ ;  /* 0x0000000b091c7899 */ /* 0x000fcc00080006ff */
[----:B------:R-:W3:Y:S01]  /*11a0*/  F2I.U32.TRUNC.NTZ R2, R2 ;  /* 0x0000000200027305 */ /* 0x000ee2000020f000 */
[----:B--2---:R-:W-:Y:S02]  /*11b0*/  R2UR UR4, R3 ;  /* 0x00000000030472ca */ /* 0x004fe400000e0000 */
[----:B---3--:R-:W-:Y:S02]  /*11c0*/  R2UR UR6, R2 ;  /* 0x00000000020672ca */ /* 0x008fe400000e0000 */
[----:B------:R-:W-:-:S09]  /*11d0*/  PRMT R2, RZ, 0x7610, R2 ;  /* 0x00007610ff027816 */ /* 0x000fd20000000002 */
[----:B------:R-:W-:-:S04]  /*11e0*/  UIADD3 UR5, UPT, UPT, -UR4, URZ, URZ ;  /* 0x000000ff04057290 */ /* 0x000fc8000fffe1ff */
[----:B------:R-:W-:Y:S02]  /*11f0*/  UIMAD UR62, UR62, UR5, UR7 ;  /* 0x000000053e3e72a4 */ /* 0x000fe4000f8e0207 */
[----:B------:R-:W-:-:S04]  /*1200*/  UIADD3 UR4, UPT, UPT, -UR6, URZ, URZ ;  /* 0x000000ff06047290 */ /* 0x000fc8000fffe1ff */
[----:B------:R-:W-:Y:S01]  /*1210*/  UIMAD UR59, UR59, UR4, UR8 ;  /* 0x000000043b3b72a4 */ /* 0x000fe2000f8e0208 */
[----:B-1----:R-:W-:Y:S11]  /*1220*/  BRA.U UP4, `(.L_x_18) ;  /* 0x0000000104247547 */ /* 0x002ff6000b800000 */
[----:B------:R-:W-:Y:S02]  /*1230*/  UISETP.NE.AND UP0, UPT, UR59, URZ, UPT ;  /* 0x000000ff3b00728c */ /* 0x000fe4000bf05270 */
[----:B------:R-:W-:Y:S02]  /*1240*/  UISETP.NE.AND UP1, UPT, UR59, 0x1, UPT ;  /* 0x000000013b00788c */ /* 0x000fe4000bf25270 */
[----:B------:R-:W-:Y:S02]  /*1250*/  UISETP.EQ.OR UP0, UPT, UR62, URZ, !UP0 ;  /* 0x000000ff3e00728c */ /* 0x000fe4000c702670 */
[----:B------:R-:W-:Y:S02]  /*1260*/  USEL UR4, URZ, 0x2, UP1 ;  /* 0x00000002ff047887 */ /* 0x000fe40008800000 */
[----:B------:R-:W-:Y:S02]  /*1270*/  USEL UR5, URZ, 0x1, !UP0 ;  /* 0x00000001ff057887 */ /* 0x000fe4000c000000 */
[----:B------:R-:W-:-:S04]  /*1280*/  UISETP.NE.AND UP0, UPT, UR62, URZ, UPT ;  /* 0x000000ff3e00728c */ /* 0x000fc8000bf05270 */
[----:B------:R-:W-:-:S04]  /*1290*/  USEL UR4, UR4, 0x2, UP0 ;  /* 0x0000000204047887 */ /* 0x000fc80008000000 */
[----:B------:R-:W-:-:S06]  /*12a0*/  UIADD3 UR4, UPT, UPT, UR5, UR4, URZ ;  /* 0x0000000405047290 */ /* 0x000fcc000fffe0ff */
[----:B------:R-:W-:Y:S02]  /*12b0*/  MOV R2, UR4 ;  /* 0x0000000400027c02 */ /* 0x000fe40008000f00 */
.L_x_18:
[----:B------:R-:W-:Y:S05]  /*12c0*/  BRA.U !UP2, `(.L_x_19) ;  /* 0x000000010ad47547 */ /* 0x000fea000b800000 */
[----:B------:R-:W1:Y:S01]  /*12d0*/  LDCU.128 UR12, c[0x0][0xb10] ;  /* 0x00016200ff0c77ac */ /* 0x000e620008000c00 */
[----:B------:R-:W2:Y:S01]  /*12e0*/  LDCU UR6, c[0x0][0x370] ;  /* 0x00006e00ff0677ac */ /* 0x000ea20008000800 */
[----:B------:R-:W3:Y:S01]  /*12f0*/  LDCU UR5, c[0x0][0x374] ;  /* 0x00006e80ff0577ac */ /* 0x000ee20008000800 */
[----:B------:R-:W4:Y:S01]  /*1300*/  LDCU UR26, c[0x0][0xb0c] ;  /* 0x00016180ff1a77ac */ /* 0x000f220008000800 */
[----:B------:R-:W4:Y:S01]  /*1310*/  LDCU UR4, c[0x0][0xb20] ;  /* 0x00016400ff0477ac */ /* 0x000f220008000800 */
[----:B------:R-:W4:Y:S01]  /*1320*/  LDCU.64 UR8, c[0x0][0xb28] ;  /* 0x00016500ff0877ac */ /* 0x000f220008000a00 */
[----:B-1----:R-:W-:Y:S02]  /*1330*/  UISETP.NE.AND UP0, UPT, UR14, 0x1, UPT ;  /* 0x000000010e00788c */ /* 0x002fe4000bf05270 */
[----:B---3--:R-:W-:Y:S02]  /*1340*/  UIMAD.WIDE.U32 UR10, UR5, UR15, URZ ;  /* 0x0000000f050a72a5 */ /* 0x008fe4000f8e00ff */
[----:B--2---:R-:W-:-:S02]  /*1350*/  UIMAD.WIDE.U32 UR22, UR6, UR12, URZ ;  /* 0x0000000c061672a5 */ /* 0x004fc4000f8e00ff */
[----:B----4-:R-:W-:Y:S02]  /*1360*/  UISETP.NE.AND UP1, UPT, UR26, 0x1, UPT ;  /* 0x000000011a00788c */ /* 0x010fe4000bf25270 */
[----:B------:R-:W-:Y:S01]  /*1370*/  UISETP.NE.AND UP2, UPT, UR21, 0x1, UPT ;  /* 0x000000011500788c */ /* 0x000fe2000bf45270 */
[----:B------:R-:W-:Y:S02]  /*1380*/  UMOV UR10, UR11 ;  /* 0x0000000b000a7c82 */ /* 0x000fe40008000000 */
[----:B------:R-:W-:Y:S01]  /*1390*/  UMOV UR22, UR23 ;  /* 0x0000001700167c82 */ /* 0x000fe20008000000 */
[----:B------:R-:W-:Y:S02]  /*13a0*/  @UP0 USHF.R.U32.HI UR5, URZ, UR4, UR10 ;  /* 0x00000004ff050299 */ /* 0x000fe4000801160a */
[----:B------:R-:W-:Y:S02]  /*13b0*/  UIMAD.WIDE.U32 UR24, UR20, UR15, URZ ;  /* 0x0000000f141872a5 */ /* 0x000fe4000f8e00ff */
[----:B------:R-:W-:-:S02]  /*13c0*/  UIMAD.WIDE.U32 UR10, UR5, UR8, URZ ;  /* 0x00000008050a72a5 */ /* 0x000fc4000f8e00ff */
[----:B------:R-:W-:Y:S02]  /*13d0*/  @UP1 USHF.R.U32.HI UR6, URZ, UR13, UR22 ;  /* 0x0000000dff061299 */ /* 0x000fe40008011616 */
[----:B------:R-:W-:Y:S02]  /*13e0*/  UIMAD.WIDE.U32 UR18, UR16, UR12, URZ ;  /* 0x0000000c101272a5 */ /* 0x000fe4000f8e00ff */
[----:B------:R-:W-:Y:S01]  /*13f0*/  UIMAD.WIDE.U32 UR22, UR6, UR8, URZ ;  /* 0x00000008061672a5 */ /* 0x000fe2000f8e00ff */
[----:B------:R-:W-:Y:S01]  /*1400*/  UMOV UR24, UR25 ;  /* 0x0000001900187c82 */ /* 0x000fe20008000000 */
[----:B------:R-:W-:Y:S01]  /*1410*/  UMOV UR10, UR11 ;  /* 0x0000000b000a7c82 */ /* 0x000fe20008000000 */
[----:B------:R-:W-:Y:S02]  /*1420*/  USHF.R.U32.HI UR24, URZ, UR4, UR24 ;  /* 0x00000004ff187299 */ /* 0x000fe40008011618 */
[----:B------:R-:W-:Y:S02]  /*1430*/  @UP2 USHF.R.U32.HI UR5, URZ, UR9, UR10 ;  /* 0x00000009ff052299 */ /* 0x000fe4000801160a */
[----:B------:R-:W-:Y:S01]  /*1440*/  UMOV UR7, UR23 ;  /* 0x0000001700077c82 */ /* 0x000fe20008000000 */
[----:B------:R-:W-:Y:S01]  /*1450*/  UMOV UR18, UR19 ;  /* 0x0000001300127c82 */ /* 0x000fe20008000000 */
[----:B------:R-:W-:-:S02]  /*1460*/  @UP2 USHF.R.U32.HI UR6, URZ, UR9, UR7 ;  /* 0x00000009ff062299 */ /* 0x000fc40008011607 */
[----:B------:R-:W-:Y:S02]  /*1470*/  USHF.R.U32.HI UR13, URZ, UR13, UR18 ;  /* 0x0000000dff0d7299 */ /* 0x000fe40008011612 */
[----:B------:R-:W-:Y:S02]  /*1480*/  USEL UR4, UR20, UR24, !UP0 ;  /* 0x0000001814047287 */ /* 0x000fe4000c000000 */
[----:B------:R-:W-:Y:S02]  /*1490*/  UIMAD UR7, UR5, UR21, URZ ;  /* 0x00000015050772a4 */ /* 0x000fe4000f8e02ff */
[----:B------:R-:W-:Y:S02]  /*14a0*/  USEL UR5, UR16, UR13, !UP1 ;  /* 0x0000000d10057287 */ /* 0x000fe4000c800000 */
[----:B------:R-:W-:Y:S02]  /*14b0*/  UIMAD UR12, UR6, UR21, URZ ;  /* 0x00000015060c72a4 */ /* 0x000fe4000f8e02ff */
[----:B------:R-:W-:-:S02]  /*14c0*/  UISETP.GE.AND UP0, UPT, UR4, UR7, UPT ;  /* 0x000000070400728c */ /* 0x000fc4000bf06270 */
[----:B------:R-:W-:Y:S02]  /*14d0*/  UIMAD.WIDE.U32 UR10, UR4, UR8, URZ ;  /* 0x00000008040a72a5 */ /* 0x000fe4000f8e00ff */
[----:B------:R-:W-:Y:S02]  /*14e0*/  UISETP.GE.OR UP0, UPT, UR5, UR12, UP0 ;  /* 0x0000000c0500728c */ /* 0x000fe40008706670 */
[----:B------:R-:W-:Y:S02]  /*14f0*/  UIMAD.WIDE.U32 UR12, UR5, UR8, URZ ;  /* 0x00000008050c72a5 */ /* 0x000fe4000f8e00ff */
[----:B------:R-:W-:Y:S01]  /*1500*/  UIADD3 UR10, UPT, UPT, -UR4, URZ, URZ ;  /* 0x000000ff040a7290 */ /* 0x000fe2000fffe1ff */
[----:B------:R-:W-:Y:S01]  /*1510*/  UMOV UR8, UR11 ;  /* 0x0000000b00087c82 */ /* 0x000fe20008000000 */
[----:B------:R-:W-:Y:S02]  /*1520*/  UIADD3 UR11, UPT, UPT, -UR5, URZ, URZ ;  /* 0x000000ff050b7290 */ /* 0x000fe4000fffe1ff */
[----:B------:R-:W-:-:S03]  /*1530*/  USHF.R.U32.HI UR8, URZ, UR9, UR8 ;  /* 0x00000009ff087299 */ /* 0x000fc60008011608 */
[----:B------:R-:W-:Y:S01]  /*1540*/  @!UP0 UMOV UR7, UR13 ;  /* 0x0000000d00078c82 */ /* 0x000fe20008000000 */
[----:B------:R-:W-:Y:S02]  /*1550*/  UIMAD UR20, UR14, UR10, UR20 ;  /* 0x0000000a0e1472a4 */ /* 0x000fe4000f8e0214 */
[----:B------:R-:W-:Y:S02]  /*1560*/  USEL UR8, UR4, UR8, !UP2 ;  /* 0x0000000804087287 */ /* 0x000fe4000d000000 */
[----:B------:R-:W-:Y:S02]  /*1570*/  @!UP0 USHF.R.U32.HI UR7, URZ, UR9, UR7 ;  /* 0x00000009ff078299 */ /* 0x000fe40008011607 */
[----:B------:R-:W-:Y:S02]  /*1580*/  UIADD3 UR9, UPT, UPT, -UR8, URZ, URZ ;  /* 0x000000ff08097290 */ /* 0x000fe4000fffe1ff */
[----:B------:R-:W-:Y:S02]  /*1590*/  @!UP0 USEL UR7, UR5, UR7, !UP2 ;  /* 0x0000000705078287 */ /* 0x000fe4000d000000 */
[----:B------:R-:W-:-:S02]  /*15a0*/  UIMAD UR9, UR21, UR9, UR4 ;  /* 0x00000009150972a4 */ /* 0x000fc4000f8e0204 */
[----:B------:R-:W-:Y:S02]  /*15b0*/  @!UP0 UIADD3 UR8, UPT, UPT, UR8, -UR7, URZ ;  /* 0x8000000708088290 */ /* 0x000fe4000fffe0ff */
[----:B------:R-:W-:Y:S02]  /*15c0*/  @!UP0 UIMAD UR6, UR9, UR6, UR7 ;  /* 0x00000006090682a4 */ /* 0x000fe4000f8e0207 */
[----:B------:R-:W-:Y:S02]  /*15d0*/  @!UP0 UIMAD UR4, UR8, UR21, UR5 ;  /* 0x00000015080482a4 */ /* 0x000fe4000f8e0205 */
[----:B------:R-:W-:Y:S02]  /*15e0*/  UIMAD UR16, UR26, UR11, UR16 ;  /* 0x0000000b1a1072a4 */ /* 0x000fe4000f8e0210 */
[----:B------:R-:W-:Y:S01]  /*15f0*/  UIMAD UR20, UR4, UR14, UR20 ;  /* 0x0000000e041472a4 */ /* 0x000fe2000f8e0214 */
[----:B------:R-:W-:Y:S02]  /*1600*/  @!UP0 UMOV UR5, UR6 ;  /* 0x0000000600058c82 */ /* 0x000fe40008000000 */
[----:B------:R-:W-:-:S12]  /*1610*/  UIMAD UR16, UR5, UR26, UR16 ;  /* 0x0000001a051072a4 */ /* 0x000fd8000f8e0210 */
.L_x_19:
[----:B------:R-:W-:Y:S02]  /*1620*/  UISETP.NE.AND UP1, UPT, UR27, 0x1, UPT ;  /* 0x000000011b00788c */ /* 0x000fe4000bf25270 */
[----:B------:R-:W-:Y:S02]  /*1630*/  UISETP.NE.AND UP0, UPT, UR17, 0x2, UPT ;  /* 0x000000021100788c */ /* 0x000fe4000bf05270 */
[----:B------:R-:W-:-:S05]  /*1640*/  ULOP3.LUT UR28, UR28, 0x800, URZ, 0xc0, !UPT ;  /* 0x000008001c1c7892 */ /* 0x000fca000f8ec0ff */
[----:B------:R-:W-:Y:S07]  /*1650*/  BRA.U UP1, `(.L_x_20) ;  /* 0x0000000101447547 */ /* 0x000fee000b800000 */
[----:B------:R-:W1:Y:S01]  /*1660*/  LDCU.128 UR8, c[0x0][0xb10] ;  /* 0x00016200ff0877ac */ /* 0x000e620008000c00 */
[----:B------:R-:W2:Y:S01]  /*1670*/  LDCU UR12, c[0x0][0xb0c] ;  /* 0x00016180ff0c77ac */ /* 0x000ea20008000800 */
[----:B------:R-:W3:Y:S01]  /*1680*/  LDCU UR13, c[0x0][0xb20] ;  /* 0x00016400ff0d77ac */ /* 0x000ee20008000800 */
[----:B-1----:R-:W-:Y:S02]  /*1690*/  UIMAD.WIDE.U32 UR6, UR16, UR8, URZ ;  /* 0x00000008100672a5 */ /* 0x002fe4000f8e00ff */
[----:B------:R-:W-:Y:S02]  /*16a0*/  UIMAD.WIDE.U32 UR4, UR20, UR11, URZ ;  /* 0x0000000b140472a5 */ /* 0x000fe4000f8e00ff */
[----:B--2---:R-:W-:Y:S02]  /*16b0*/  UISETP.NE.AND UP2, UPT, UR12, 0x1, UPT ;  /* 0x000000010c00788c */ /* 0x004fe4000bf45270 */
[----:B------:R-:W-:Y:S01]  /*16c0*/  UISETP.NE.AND UP1, UPT, UR10, 0x1, UPT ;  /* 0x000000010a00788c */ /* 0x000fe2000bf25270 */
[----:B------:R-:W-:-:S02]  /*16d0*/  UMOV UR6, UR7 ;  /* 0x0000000700067c82 */ /* 0x000fc40008000000 */
[----:B------:R-:W-:Y:S01]  /*16e0*/  UMOV UR4, UR5 ;  /* 0x0000000500047c82 */ /* 0x000fe20008000000 */
[----:B------:R-:W-:Y:S02]  /*16f0*/  USHF.R.U32.HI UR6, URZ, UR9, UR6 ;  /* 0x00000009ff067299 */ /* 0x000fe40008011606 */
[----:B---3--:R-:W-:Y:S02]  /*1700*/  USHF.R.U32.HI UR4, URZ, UR13, UR4 ;  /* 0x0000000dff047299 */ /* 0x008fe40008011604 */
[----:B------:R-:W-:Y:S02]  /*1710*/  USEL UR5, UR16, UR6, !UP2 ;  /* 0x0000000610057287 */ /* 0x000fe4000d000000 */
[----:B------:R-:W-:-:S04]  /*1720*/  USEL UR4, UR20, UR4, !UP1 ;  /* 0x0000000414047287 */ /* 0x000fc8000c800000 */
[----:B------:R-:W-:Y:S02]  /*1730*/  UIADD3 UR6, UPT, UPT, UR5, -UR4, URZ ;  /* 0x8000000405067290 */ /* 0x000fe4000fffe0ff */
[----:B------:R-:W-:Y:S02]  /*1740*/  UIADD3 UR4, UPT, UPT, -UR5, UR4, URZ ;  /* 0x0000000405047290 */ /* 0x000fe4000fffe1ff */
[----:B------:R-:W-:Y:S02]  /*1750*/  UIMAD UR20, UR6, UR10, UR20 ;  /* 0x0000000a061472a4 */ /* 0x000fe4000f8e0214 */
[----:B------:R-:W-:-:S12]  /*1760*/  UIMAD UR16, UR4, UR12, UR16 ;  /* 0x0000000c041072a4 */ /* 0x000fd8000f8e0210 */
.L_x_20:
[----:B------:R-:W-:Y:S05]  /*1770*/  BRA.U !UP5, `(.L_x_21) ;  /* 0x000000010d0c7547 */ /* 0x000fea000b800000 */
[----:B------:R-:W-:Y:S01]  /*1780*/  UCGABAR_WAIT ;  /* 0x0000000000007dc7 */ /* 0x000fe20008000000 */
[----:B------:R-:W-:Y:S01]  /*1790*/  CCTL.IVALL ;  /* 0x00000000ff00798f */ /* 0x000fe20002000000 */
[----:B------:R-:W-:Y:S05]  /*17a0*/  BRA `(.L_x_22) ;  /* 0x0000000000047947 */ /* 0x000fea0003800000 */
.L_x_21:
[----:B------:R-:W-:Y:S06]  /*17b0*/  BAR.SYNC.DEFER_BLOCKING 0x0 ;  /* 0x0000000000007b1d */ /* 0x000fec0000010000 */
.L_x_22:
[----:B------:R-:W-:Y:S05]  /*17c0*/  BRA.U UP0, `(.L_x_23) ;  /* 0x0000001900887547 */ /* 0x000fea000b800000 */
[----:B------:R-:W1:Y:S01]  /*17d0*/  LDCU UR6, c[0x0][0x38c] ;  /* 0x00007180ff0677ac */ /* 0x000e620008000800 */
[----:B------:R-:W2:Y:S01]  /*17e0*/  S2UR UR8, SR_CgaCtaId ;  /* 0x00000000000879c3 */ /* 0x000ea20000008800 */
[----:B------:R-:W-:Y:S01]  /*17f0*/  PLOP3.LUT P1, PT, PT, PT, UP3, 0x80, 0x8 ;  /* 0x000000000008781c */ /* 0x000fe20003f2f038 */
[----:B------:R-:W-:Y:S01]  /*1800*/  IMAD.MOV.U32 R12, RZ, RZ, 0x1 ;  /* 0x00000001ff0c7424 */ /* 0x000fe200078e00ff */
[----:B------:R-:W-:Y:S01]  /*1810*/  UMOV UR7, 0x400 ;  /* 0x0000040000077882 */ /* 0x000fe20000000000 */
[----:B------:R-:W-:Y:S01]  /*1820*/  UISETP.NE.AND UP1, UPT, UR17, URZ, UPT ;  /* 0x000000ff1100728c */ /* 0x000fe2000bf25270 */
[----:B------:R-:W-:Y:S02]  /*1830*/  ISETP.EQ.OR P2, PT, R0, RZ, P3 ;  /* 0x000000ff0000720c */ /* 0x000fe40001f42670 */
[----:B------:R-:W-:Y:S02]  /*1840*/  CS2R R10, SRZ ;  /* 0x00000000000a7805 */ /* 0x000fe4000001ff00 */
[----:B------:R-:W-:Y:S01]  /*1850*/  PLOP3.LUT P1, PT, P1, PT, PT, 0x8, 0x80 ;  /* 0x000000000080781c */ /* 0x000fe20000f2e170 */
[----:B------:R-:W-:Y:S01]  /*1860*/  IMAD.MOV.U32 R9, RZ, RZ, RZ ;  /* 0x000000ffff097224 */ /* 0x000fe200078e00ff */
[----:B------:R-:W3:Y:S01]  /*1870*/  LDCU UR40, c[0x0][0x370] ;  /* 0x00006e00ff2877ac */ /* 0x000ee20008000800 */
[----:B------:R-:W-:Y:S01]  /*1880*/  IMAD.MOV.U32 R8, RZ, RZ, 0x1 ;  /* 0x00000001ff087424 */ /* 0x000fe200078e00ff */
[----:B------:R-:W4:Y:S01]  /*1890*/  LDCU.64 UR26, c[0x0][0x348] ;  /* 0x00006900ff1a77ac */ /* 0x000f220008000a00 */
[----:B-1----:R-:W-:-:S02]  /*18a0*/  UIADD3 UR5, UPT, UPT, UR6, 0x3f, URZ ;  /* 0x0000003f06057890 */ /* 0x002fc4000fffe0ff */
[----:B------:R-:W-:Y:S02]  /*18b0*/  USHF.R.U32.HI UR45, URZ, 0x6, UR28 ;  /* 0x00000006ff2d7899 */ /* 0x000fe4000801161c */
[----:B------:R-:W-:Y:S02]  /*18c0*/  USHF.R.S32.HI UR4, URZ, 0x1f, UR5 ;  /* 0x0000001fff047899 */ /* 0x000fe40008011405 */
[----:B------:R-:W-:Y:S02]  /*18d0*/  UIADD3 UR46, UPT, UPT, UR6, 0x7e, URZ ;  /* 0x0000007e062e7890 */ /* 0x000fe4000fffe0ff */
[----:B------:R-:W-:Y:S02]  /*18e0*/  ULEA.HI UR4, UR4, UR5, URZ, 0x6 ;  /* 0x0000000504047291 */ /* 0x000fe4000f8f30ff */
[----:B--2---:R-:W-:Y:S02]  /*18f0*/  ULEA UR7, UR8, UR7, 0x18 ;  /* 0x0000000708077291 */ /* 0x004fe4000f8ec0ff */
[----:B------:R-:W-:-:S02]  /*1900*/  USHF.R.S32.HI UR43, URZ, 0x6, UR4 ;  /* 0x00000006ff2b7899 */ /* 0x000fc40008011404 */
[----:B------:R-:W-:Y:S02]  /*1910*/  UIADD3 UR4, UPT, UPT, UR6, -0x1, URZ ;  /* 0xffffffff06047890 */ /* 0x000fe4000fffe0ff */
[----:B------:R-:W-:Y:S02]  /*1920*/  UISETP.LT.U32.AND UP0, UPT, UR43, 0x11, UPT ;  /* 0x000000112b00788c */ /* 0x000fe4000bf01070 */
[----:B------:R-:W-:Y:S02]  /*1930*/  UISETP.GE.U32.AND UP2, UPT, UR4, -0x7f, UPT ;  /* 0xffffff810400788c */ /* 0x000fe4000bf46070 */
[----:B------:R-:W-:Y:S01]  /*1940*/  USEL UR41, UR43, 0x11, UP0 ;  /* 0x000000112b297887 */ /* 0x000fe20008000000 */
[----:B------:R-:W1:Y:S03]  /*1950*/  LDCU UR39, c[0x0][0x374] ;  /* 0x00006e80ff2777ac */ /* 0x000e660008000800 */
[----:B------:R-:W-:-:S02]  /*1960*/  UIADD3 UR21, UPT, UPT, UR41, -0x1, URZ ;  /* 0xffffffff29157890 */ /* 0x000fc4000fffe0ff */
[----:B------:R-:W-:-:S03]  /*1970*/  USEL UR24, UR38, 0x2, UP1 ;  /* 0x0000000226187887 */ /* 0x000fc60008800000 */
[----:B------:R-:W-:Y:S02]  /*1980*/  @UP2 UIADD3 UR21, UPT, UPT, UR41, URZ, URZ ;  /* 0x000000ff29152290 */ /* 0x000fe4000fffe0ff */
[----:B------:R-:W-:Y:S02]  /*1990*/  UIADD3 UR29, UPT, UPT, UR7, 0x4400, UR28 ;  /* 0x00004400071d7890 */ /* 0x000fe4000fffe01c */
[----:B------:R-:W-:Y:S02]  /*19a0*/  UIADD3 UR44, UPT, UPT, UR43, -UR41, URZ ;  /* 0x800000292b2c7290 */ /* 0x000fe4000fffe0ff */
[----:B------:R-:W-:Y:S01]  /*19b0*/  UIADD3 UR21, UPT, UPT, UR21, 0x1, URZ ;  /* 0x0000000115157890 */ /* 0x000fe2000fffe0ff */
[----:B---34-:R-:W-:-:S11]  /*19c0*/  UMOV UR5, URZ ;  /* 0x000000ff00057c82 */ /* 0x018fd60008000000 */
.L_x_43:
[----:B------:R-:W2:Y:S02]  /*19d0*/  S2UR UR4, SR_CgaCtaId ;  /* 0x00000000000479c3 */ /* 0x000ea40000008800 */
[----:B--2---:R-:W-:-:S09]  /*19e0*/  UISETP.NE.AND UP0, UPT, UR4, URZ, UPT ;  /* 0x000000ff0400728c */ /* 0x004fd2000bf05270 */
[----:B-1----:R-:W-:Y:S05]  /*19f0*/  BRA.U UP0, `(.L_x_24) ;  /* 0x0000000100287547 */ /* 0x002fea000b800000 */
[----:B------:R-:W-:Y:S02]  /*1a00*/  LEA R0, R9, UR7, 0x3 ;  /* 0x0000000709007c11 */ /* 0x000fe4000f8e18ff */
[----:B------:R-:W-:-:S04]  /*1a10*/  SHF.L.U32 R3, R8, 0x1f, RZ ;  /* 0x0000001f08037819 */ /* 0x000fc800000006ff */
[----:B------:R-:W2:Y:S02]  /*1a20*/  SYNCS.PHASECHK.TRANS64.TRYWAIT P0, [R0+URZ+0x1b0], R3 ;  /* 0x0001b003000075a7 */ /* 0x000ea400080011ff */
[----:B--2---:R-:W-:Y:S05]  /*1a30*/  @!P0 BRA `(.L_x_25) ;  /* 0x00000064008c8947 */ /* 0x004fea0003800000 */
.L_x_126:
[----:B------:R3:W-:Y:S01]  /*1a40*/  SYNCS.ARRIVE.TRANS64.A1T0 RZ, [R0+URZ+0x1a0], RZ ;  /* 0x0001a0ff00ff79a7 */ /* 0x0007e200081000ff */
[----:B------:R-:W-:-:S05]  /*1a50*/  VIADD R9, R9, 0x1 ;  /* 0x0000000109097836 */ /* 0x000fca0000000000 */
[----:B------:R-:W-:-:S04]  /*1a60*/  ISETP.NE.AND P0, PT, R9, 0x2, PT ;  /* 0x000000020900780c */ /* 0x000fc80003f05270 */
[----:B--2---:R-:W-:Y:S02]  /*1a70*/  SEL R3, RZ, 0x1, P0 ;  /* 0x00000001ff037807 */ /* 0x004fe40000000000 */
[----:B------:R-:W-:Y:S02]  /*1a80*/  SEL R9, R9, RZ, P0 ;  /* 0x000000ff09097207 */ /* 0x000fe40000000000 */
[----:B------:R-:W-:-:S07]  /*1a90*/  LOP3.LUT R8, R8, R3, RZ, 0x3c, !PT ;  /* 0x0000000308087212 */ /* 0x000fce00078e3cff */
.L_x_24:
[----:B------:R-:W-:Y:S01]  /*1aa0*/  ULEA UR4, UR5, UR7, 0x3 ;  /* 0x0000000705047291 */ /* 0x000fe2000f8e18ff */
[----:B---3--:R-:W-:Y:S01]  /*1ab0*/  SHF.L.U32 R0, R12, 0x1f, RZ ;  /* 0x0000001f0c007819 */ /* 0x008fe200000006ff */
[----:B------:R-:W-:Y:S02]  /*1ac0*/  UISETP.GE.U32.AND UP0, UPT, UR46, 0x7f, UPT ;  /* 0x0000007f2e00788c */ /* 0x000fe4000bf06070 */
[----:B------:R-:W-:Y:S02]  /*1ad0*/  USHF.L.U32 UR11, UR20, 0x7, URZ ;  /* 0x00000007140b7899 */ /* 0x000fe400080006ff */
[----:B------:R-:W-:Y:S01]  /*1ae0*/  ULEA UR35, UR16, UR45, 0x6 ;  /* 0x0000002d10237291 */ /* 0x000fe2000f8e30ff */
[----:B------:R-:W-:Y:S02]  /*1af0*/  UMOV UR13, URZ ;  /* 0x000000ff000d7c82 */ /* 0x000fe40008000000 */
[----:B------:R2:W3:Y:S02]  /*1b00*/  SYNCS.PHASECHK.TRANS64.TRYWAIT P0, [UR4+0x88], R0 ;  /* 0x00008800ff0075a7 */ /* 0x0004e40008001104 */
[----:B------:R-:W-:Y:S07]  /*1b10*/  BRA.U !UP0, `(.L_x_26) ;  /* 0x0000000108bc7547 */ /* 0x000fee000b800000 */
[----:B------:R-:W-:Y:S01]  /*1b20*/  UMOV UR6, URZ ;  /* 0x000000ff00067c82 */ /* 0x000fe20008000000 */
[----:B------:R-:W-:-:S05]  /*1b30*/  UMOV UR4, UR5 ;  /* 0x0000000500047c82 */ /* 0x000fca0008000000 */
.L_x_32:
[----:B------:R-:W-:Y:S01]  /*1b40*/  ULEA UR33, UR4, UR7, 0x3 ;  /* 0x0000000704217291 */ /* 0x000fe2000f8e18ff */
[----:B---3--:R-:W-:Y:S01]  /*1b50*/  @!P3 MOV R2, 0x3000 ;  /* 0x000030000002b802 */ /* 0x008fe20000000f00 */
[----:B-1-3--:R-:W-:Y:S10]  /*1b60*/  @P0 BRA `(.L_x_27) ;  /* 0x00000000000c0947 */ /* 0x00aff40003800000 */
[----:B------:R-:W-:-:S04]  /*1b70*/  SHF.L.U32 R3, R12, 0x1f, RZ ;  /* 0x0000001f0c037819 */ /* 0x000fc800000006ff */
[----:B------:R-:W3:Y:S02]  /*1b80*/  SYNCS.PHASECHK.TRANS64.TRYWAIT P0, [UR33+0x88], R3 ;  /* 0x00008803ff0075a7 */ /* 0x000ee40008001121 */
[----:B---3--:R-:W-:Y:S05]  /*1b90*/  @!P0 BRA `(.L_x_28) ;  /* 0x0000006400488947 */ /* 0x008fea0003800000 */
.L_x_27:
[----:B------:R3:W-:Y:S01]  /*1ba0*/  @!P3 SYNCS.ARRIVE.TRANS64 RZ, [UR33], R2 ;  /* 0x00000002ffffb9a7 */ /* 0x0007e20008000021 */
[----:B------:R-:W-:-:S04]  /*1bb0*/  ULOP3.LUT UR5, UR24, 0x2, URZ, 0xfc, !UPT ;  /* 0x0000000218057892 */ /* 0x000fc8000f8efcff */
[----:B------:R-:W-:-:S09]  /*1bc0*/  UISETP.NE.AND UP0, UPT, UR5, 0x2, UPT ;  /* 0x000000020500788c */ /* 0x000fd2000bf05270 */
[----:B------:R-:W-:Y:S05]  /*1bd0*/  BRA.U UP0, `(.L_x_29) ;  /* 0x0000000100047547 */ /* 0x000fea000b800000 */
[----:B-1----:R-:W-:Y:S05]  /*1be0*/  BPT.TRAP 0x1 ;  /* 0x000000040000795c */ /* 0x002fea0000300000 */
.L_x_29:
[----:B------:R-:W-:Y:S04]  /*1bf0*/  BSSY.RECONVERGENT B0, `(.L_x_30) ;  /* 0x0000003000007945 */ /* 0x000fe80003800200 */
[----:B------:R-:W-:Y:S05]  /*1c00*/  @P2 BRA `(.L_x_31) ;  /* 0x0000000000042947 */ /* 0x000fea0003800000 */
[----:B-1----:R-:W-:Y:S05]  /*1c10*/  BPT.TRAP 0x1 ;  /* 0x000000040000795c */ /* 0x002fea0000300000 */
.L_x_31:
[----:B-1----:R-:W-:Y:S05]  /*1c20*/  BSYNC.RECONVERGENT B0 ;  /* 0x0000000000007941 */ /* 0x002fea0003800200 */
.L_x_30:
[----:B------:R-:W-:Y:S02]  /*1c30*/  UIADD3 UR5, UPT, UPT, UR4, 0x1, URZ ;  /* 0x0000000104057890 */ /* 0x000fe4000fffe0ff */
[----:B------:R-:W-:Y:S02]  /*1c40*/  ULEA UR32, UR4, UR28, 0xc ;  /* 0x0000001c04207291 */ /* 0x000fe4000f8e60ff */
[----:B------:R-:W-:Y:S02]  /*1c50*/  UISETP.NE.AND UP0, UPT, UR5, 0x11, UPT ;  /* 0x000000110500788c */ /* 0x000fe4000bf05270 */
[----:B------:R-:W-:Y:S02]  /*1c60*/  UIADD3 UR16, UP1, UPT, UR26, 0x80, URZ ;  /* 0x000000801a107890 */ /* 0x000fe4000ff3e0ff */
[----:B------:R-:W-:Y:S02]  /*1c70*/  USEL UR9, URZ, 0x1, UP0 ;  /* 0x00000001ff097887 */ /* 0x000fe40008000000 */
[----:B------:R-:W-:-:S02]  /*1c80*/  USEL UR5, UR5, URZ, UP0 ;  /* 0x000000ff05057287 */ /* 0x000fc40008000000 */
[----:B------:R-:W-:Y:S02]  /*1c90*/  UIADD3 UR14, UP0, UPT, UR26, 0x180, URZ ;  /* 0x000001801a0e7890 */ /* 0x000fe4000ff1e0ff */
[----:B------:R-:W-:Y:S01]  /*1ca0*/  ULEA UR8, UR5, UR7, 0x3 ;  /* 0x0000000705087291 */ /* 0x000fe2000f8e18ff */
[----:B------:R-:W-:Y:S01]  /*1cb0*/  LOP3.LUT R12, R12, UR9, RZ, 0x3c, !PT ;  /* 0x000000090c0c7c12 */ /* 0x000fe2000f8e3cff */
[----:B------:R-:W-:Y:S02]  /*1cc0*/  USHF.L.U32 UR34, UR6, 0x6, URZ ;  /* 0x0000000606227899 */ /* 0x000fe400080006ff */
[----:B------:R-:W-:Y:S01]  /*1cd0*/  UIADD3.X UR17, UPT, UPT, URZ, UR27, URZ, UP1, !UPT ;  /* 0x0000001bff117290 */ /* 0x000fe20008ffe4ff */
[----:B--2---:R-:W-:Y:S01]  /*1ce0*/  SHF.L.U32 R0, R12, 0x1f, RZ ;  /* 0x0000001f0c007819 */ /* 0x004fe200000006ff */
[----:B------:R-:W-:Y:S02]  /*1cf0*/  UIADD3 UR32, UPT, UPT, UR7, 0x4400, UR32 ;  /* 0x0000440007207890 */ /* 0x000fe4000fffe020 */
[----:B------:R-:W-:Y:S01]  /*1d00*/  UIADD3.X UR15, UPT, UPT, URZ, UR27, URZ, UP0, !UPT ;  /* 0x0000001bff0f7290 */ /* 0x000fe200087fe4ff */
[----:B------:R4:W1:Y:S01]  /*1d10*/  SYNCS.PHASECHK.TRANS64.TRYWAIT P0, [UR8+0x88], R0 ;  /* 0x00008800ff0075a7 */ /* 0x0008620008001108 */
[----:B------:R-:W-:Y:S01]  /*1d20*/  ULEA UR8, UR4, UR7, 0xd ;  /* 0x0000000704087291 */ /* 0x000fe2000f8e68ff */
[----:B------:R-:W-:Y:S01]  /*1d30*/  UMOV UR13, 0x30000 ;  /* 0x00030000000d7882 */ /* 0x000fe20000000000 */
[----:B------:R-:W-:-:S02]  /*1d40*/  UMOV UR18, 0x0 ;  /* 0x0000000000127882 */ /* 0x000fc40000000000 */
[----:B------:R-:W-:Y:S01]  /*1d50*/  UIADD3 UR8, UPT, UPT, UR8, 0x15400, URZ ;  /* 0x0001540008087890 */ /* 0x000fe2000fffe0ff */
[----:B------:R-:W-:Y:S01]  /*1d60*/  UMOV UR19, 0x10000000 ;  /* 0x1000000000137882 */ /* 0x000fe20000000000 */
[----:B------:R-:W-:Y:S01]  /*1d70*/  UMOV UR12, UR36 ;  /* 0x00000024000c7c82 */ /* 0x000fe20008000000 */
[----:B------:R-:W-:Y:S01]  /*1d80*/  UMOV UR9, UR33 ;  /* 0x0000002100097c82 */ /* 0x000fe20008000000 */
[----:B------:R-:W-:Y:S01]  /*1d90*/  UMOV UR10, UR34 ;  /* 0x00000022000a7c82 */ /* 0x000fe20008000000 */
[----:B------:R2:W-:Y:S01]  /*1da0*/  UTMALDG.3D.MULTICAST [UR32], [UR16], UR13, desc[UR18] ;  /* 0x00001220100073b4 */ /* 0x0005e2000801180d */
[----:B------:R-:W-:Y:S01]  /*1db0*/  UIADD3 UR6, UPT, UPT, UR6, 0x1, URZ ;  /* 0x0000000106067890 */ /* 0x000fe2000fffe0ff */
[----:B------:R-:W-:-:S03]  /*1dc0*/  UMOV UR4, UR5 ;  /* 0x0000000500047c82 */ /* 0x000fc60008000000 */
[----:B------:R-:W-:Y:S01]  /*1dd0*/  UISETP.NE.AND UP0, UPT, UR6, UR21, UPT ;  /* 0x000000150600728c */ /* 0x000fe2000bf05270 */
[----:B------:R4:W-:Y:S01]  /*1de0*/  UTMALDG.3D [UR8], [UR14], desc[UR18] ;  /* 0x000012080e0075b4 */ /* 0x0009e20008011000 */
[----:B--2---:R-:W-:-:S07]  /*1df0*/  UMOV UR13, UR21 ;  /* 0x00000015000d7c82 */ /* 0x004fce0008000000 */
[----:B----4-:R-:W-:Y:S05]  /*1e00*/  BRA.U UP0, `(.L_x_32) ;  /* 0xfffffffd004c7547 */ /* 0x010fea000b83ffff */
.L_x_26:
[----:B------:R-:W-:Y:S01]  /*1e10*/  ULEA UR4, UR5, UR7, 0x3 ;  /* 0x0000000705047291 */ /* 0x000fe2000f8e18ff */
[----:B--2---:R-:W-:Y:S01]  /*1e20*/  SHF.L.U32 R0, R12, 0x1f, RZ ;  /* 0x0000001f0c007819 */ /* 0x004fe200000006ff */
[----:B------:R-:W-:Y:S01]  /*1e30*/  @!P1 SYNCS.ARRIVE.TRANS64.A1T0 RZ, [UR7+0x138], RZ ;  /* 0x000138ffffff99a7 */ /* 0x000fe20008100007 */
[----:B------:R-:W-:-:S06]  /*1e40*/  UISETP.GT.AND UP0, UPT, UR43, UR41, UPT ;  /* 0x000000292b00728c */ /* 0x000fcc000bf04270 */
[----:B-1-3--:R1:W2:Y:S03]  /*1e50*/  SYNCS.PHASECHK.TRANS64.TRYWAIT P0, [UR4+0x88], R0 ;  /* 0x00008800ff0075a7 */ /* 0x00a2a60008001104 */
[----:B------:R-:W-:Y:S05]  /*1e60*/  BRA.U !UP0, `(.L_x_33) ;  /* 0x0000000108bc7547 */ /* 0x000fea000b800000 */
[----:B------:R-:W-:Y:S01]  /*1e70*/  UIADD3 UR25, UPT, UPT, UR44, UR13, URZ ;  /* 0x0000000d2c197290 */ /* 0x000fe2000fffe0ff */
[----:B------:R-:W-:-:S11]  /*1e80*/  UMOV UR4, UR5 ;  /* 0x0000000500047c82 */ /* 0x000fd60008000000 */
.L_x_39:
[----:B------:R-:W-:Y:S01]  /*1e90*/  ULEA UR17, UR4, UR7, 0x3 ;  /* 0x0000000704117291 */ /* 0x000fe2000f8e18ff */
[----:B--2---:R-:W-:Y:S01]  /*1ea0*/  @!P3 MOV R2, 0x3000 ;  /* 0x000030000002b802 */ /* 0x004fe20000000f00 */
[----:B--2-4-:R-:W-:Y:S10]  /*1eb0*/  @P0 BRA `(.L_x_34) ;  /* 0x00000000000c0947 */ /* 0x014ff40003800000 */
[----:B------:R-:W-:-:S04]  /*1ec0*/  SHF.L.U32 R3, R12, 0x1f, RZ ;  /* 0x0000001f0c037819 */ /* 0x000fc800000006ff */
[----:B------:R-:W2:Y:S02]  /*1ed0*/  SYNCS.PHASECHK.TRANS64.TRYWAIT P0, [UR17+0x88], R3 ;  /* 0x00008803ff0075a7 */ /* 0x000ea40008001111 */
[----:B--2---:R-:W-:Y:S05]  /*1ee0*/  @!P0 BRA `(.L_x_35) ;  /* 0x00000060008c8947 */ /* 0x004fea0003800000 */
.L_x_34:
[----:B------:R2:W-:Y:S01]  /*1ef0*/  @!P3 SYNCS.ARRIVE.TRANS64 RZ, [UR17], R2 ;  /* 0x00000002ffffb9a7 */ /* 0x0005e20008000011 */
[----:B------:R-:W-:-:S04]  /*1f00*/  ULOP3.LUT UR5, UR24, 0x2, URZ, 0xfc, !UPT ;  /* 0x0000000218057892 */ /* 0x000fc8000f8efcff */
[----:B------:R-:W-:-:S09]  /*1f10*/  UISETP.NE.AND UP0, UPT, UR5, 0x2, UPT ;  /* 0x000000020500788c */ /* 0x000fd2000bf05270 */
[----:B------:R-:W-:Y:S05]  /*1f20*/  BRA.U UP0, `(.L_x_36) ;  /* 0x0000000100047547 */ /* 0x000fea000b800000 */
[----:B------:R-:W-:Y:S05]  /*1f30*/  BPT.TRAP 0x1 ;  /* 0x000000040000795c */ /* 0x000fea0000300000 */
.L_x_36:
[----:B------:R-:W-:Y:S04]  /*1f40*/  BSSY.RECONVERGENT B0, `(.L_x_37) ;  /* 0x0000003000007945 */ /* 0x000fe80003800200 */
[----:B------:R-:W-:Y:S05]  /*1f50*/  @P2 BRA `(.L_x_38) ;  /* 0x0000000000042947 */ /* 0x000fea0003800000 */
[----:B------:R-:W-:Y:S05]  /*1f60*/  BPT.TRAP 0x1 ;  /* 0x000000040000795c */ /* 0x000fea0000300000 */
.L_x_38:
[----:B------:R-:W-:Y:S05]  /*1f70*/  BSYNC.RECONVERGENT B0 ;  /* 0x0000000000007941 */ /* 0x000fea0003800200 */
.L_x_37:
[----:B------:R-:W-:Y:S02]  /*1f80*/  UIADD3 UR5, UPT, UPT, UR4, 0x1, URZ ;  /* 0x0000000104057890 */ /* 0x000fe4000fffe0ff */
[----:B------:R-:W-:Y:S02]  /*1f90*/  UIADD3 UR14, UP1, UPT, UR26, 0x80, URZ ;  /* 0x000000801a0e7890 */ /* 0x000fe4000ff3e0ff */
[----:B------:R-:W-:Y:S02]  /*1fa0*/  UISETP.NE.AND UP0, UPT, UR5, 0x11, UPT ;  /* 0x000000110500788c */ /* 0x000fe4000bf05270 */
[----:B------:R-:W-:Y:S02]  /*1fb0*/  USHF.L.U32 UR18, UR13, 0x6, URZ ;  /* 0x000000060d127899 */ /* 0x000fe400080006ff */
[----:B------:R-:W-:Y:S02]  /*1fc0*/  USEL UR8, URZ, 0x1, UP0 ;  /* 0x00000001ff087887 */ /* 0x000fe40008000000 */
[----:B------:R-:W-:-:S02]  /*1fd0*/  USEL UR5, UR5, URZ, UP0 ;  /* 0x000000ff05057287 */ /* 0x000fc40008000000 */
[----:B------:R-:W-:Y:S02]  /*1fe0*/  UIADD3 UR22, UP0, UPT, UR26, 0x180, URZ ;  /* 0x000001801a167890 */ /* 0x000fe4000ff1e0ff */
[----:B------:R-:W-:Y:S01]  /*1ff0*/  LOP3.LUT R12, R12, UR8, RZ, 0x3c, !PT ;  /* 0x000000080c0c7c12 */ /* 0x000fe2000f8e3cff */
[----:B------:R-:W-:Y:S02]  /*2000*/  ULEA UR6, UR5, UR7, 0x3 ;  /* 0x0000000705067291 */ /* 0x000fe4000f8e18ff */
[----:B------:R-:W-:Y:S01]  /*2010*/  ULEA UR8, UR4, UR7, 0xd ;  /* 0x0000000704087291 */ /* 0x000fe2000f8e68ff */
[----:B-1----:R-:W-:Y:S01]  /*2020*/  SHF.L.U32 R0, R12, 0x1f, RZ ;  /* 0x0000001f0c007819 */ /* 0x002fe200000006ff */
[----:B------:R-:W-:Y:S02]  /*2030*/  ULEA UR16, UR4, UR29, 0xc ;  /* 0x0000001d04107291 */ /* 0x000fe4000f8e60ff */
[----:B------:R-:W-:Y:S02]  /*2040*/  UIADD3.X UR15, UPT, UPT, URZ, UR27, URZ, UP1, !UPT ;  /* 0x0000001bff0f7290 */ /* 0x000fe40008ffe4ff */
[----:B------:R-:W-:Y:S01]  /*2050*/  UIADD3 UR8, UPT, UPT, UR8, 0x15400, URZ ;  /* 0x0001540008087890 */ /* 0x000fe2000fffe0ff */
[----:B------:R3:W4:Y:S01]  /*2060*/  SYNCS.PHASECHK.TRANS64.TRYWAIT P0, [UR6+0x88], R0 ;  /* 0x00008800ff0075a7 */ /* 0x0007220008001106 */
[----:B------:R-:W-:Y:S01]  /*2070*/  UIADD3.X UR23, UPT, UPT, URZ, UR27, URZ, UP0, !UPT ;  /* 0x0000001bff177290 */ /* 0x000fe200087fe4ff */
[----:B------:R-:W-:Y:S01]  /*2080*/  UMOV UR6, 0x30000 ;  /* 0x0003000000067882 */ /* 0x000fe20000000000 */
[----:B------:R-:W-:Y:S01]  /*2090*/  UMOV UR30, 0x0 ;  /* 0x00000000001e7882 */ /* 0x000fe20000000000 */
[----:B------:R-:W-:Y:S01]  /*20a0*/  UMOV UR31, 0x10000000 ;  /* 0x10000000001f7882 */ /* 0x000fe20000000000 */
[----:B------:R-:W-:Y:S01]  /*20b0*/  UMOV UR19, UR35 ;  /* 0x0000002300137c82 */ /* 0x000fe20008000000 */
[----:B------:R-:W-:Y:S01]  /*20c0*/  UMOV UR20, UR36 ;  /* 0x0000002400147c82 */ /* 0x000fe20008000000 */
[----:B------:R-:W-:Y:S01]  /*20d0*/  UMOV UR12, UR36 ;  /* 0x00000024000c7c82 */ /* 0x000fe20008000000 */
[----:B------:R-:W-:Y:S01]  /*20e0*/  UMOV UR9, UR17 ;  /* 0x0000001100097c82 */ /* 0x000fe20008000000 */
[----:B------:R-:W-:Y:S01]  /*20f0*/  UMOV UR10, UR18 ;  /* 0x00000012000a7c82 */ /* 0x000fe20008000000 */
[----:B------:R3:W-:Y:S01]  /*2100*/  UTMALDG.3D.MULTICAST [UR16], [UR14], UR6, desc[UR30] ;  /* 0x00001e100e0073b4 */ /* 0x0007e20008011806 */
[----:B------:R-:W-:Y:S01]  /*2110*/  UIADD3 UR13, UPT, UPT, UR13, 0x1, URZ ;  /* 0x000000010d0d7890 */ /* 0x000fe2000fffe0ff */
[----:B------:R-:W-:-:S03]  /*2120*/  UMOV UR4, UR5 ;  /* 0x0000000500047c82 */ /* 0x000fc60008000000 */
[----:B------:R-:W-:Y:S01]  /*2130*/  UISETP.NE.AND UP0, UPT, UR13, UR25, UPT ;  /* 0x000000190d00728c */ /* 0x000fe2000bf05270 */
[----:B------:R3:W-:Y:S08]  /*2140*/  UTMALDG.3D [UR8], [UR22], desc[UR30] ;  /* 0x00001e08160075b4 */ /* 0x0007f00008011000 */
[----:B---3--:R-:W-:Y:S05]  /*2150*/  BRA.U UP0, `(.L_x_39) ;  /* 0xfffffffd004c7547 */ /* 0x008fea000b83ffff */
.L_x_33:
[C---:B------:R-:W-:Y:S01]  /*2160*/  LEA R3, R11.reuse, UR7, 0x3 ;  /* 0x000000070b037c11 */ /* 0x040fe2000f8e18ff */
[----:B------:R-:W-:Y:S01]  /*2170*/  NOP ;  /* 0x0000000000007918 */ /* 0x000fe20000000000 */
[----:B-1----:R-:W-:Y:S02]  /*2180*/  SHF.L.U32 R0, R10, 0x1f, RZ ;  /* 0x0000001f0a007819 */ /* 0x002fe400000006ff */
[----:B------:R-:W-:Y:S02]  /*2190*/  LEA R5, R11, UR7, 0x4 ;  /* 0x000000070b057c11 */ /* 0x000fe4000f8e20ff */
[----:B--2-4-:R-:W1:Y:S02]  /*21a0*/  SYNCS.PHASECHK.TRANS64.TRYWAIT P0, [R3+URZ+0x140], R0 ;  /* 0x00014000030075a7 */ /* 0x014e6400080011ff */
[----:B-1----:R-:W-:Y:S05]  /*21b0*/  @!P0 BRA `(.L_x_40) ;  /* 0x0000005c00f08947 */ /* 0x002fea0003800000 */
.L_x_129:
[----:B------:R-:W2:Y:S01]  /*21c0*/  LDS.128 R4, [R5+0x1d0] ;  /* 0x0001d00005047984 */ /* 0x000ea20000000c00 */
[----:B------:R-:W-:Y:S01]  /*21d0*/  UISETP.GE.AND UP0, UPT, UR42, 0x1, UPT ;  /* 0x000000012a00788c */ /* 0x000fe2000bf06270 */
[----:B------:R-:W-:Y:S01]  /*21e0*/  @!PT LDS RZ, [RZ] ;  /* 0x00000000fffff984 */ /* 0x000fe20000000800 */
[----:B------:R-:W-:Y:S01]  /*21f0*/  @!PT LDS RZ, [RZ] ;  /* 0x00000000fffff984 */ /* 0x000fe20000000800 */
[----:B------:R-:W-:Y:S01]  /*2200*/  @!PT LDS RZ, [RZ] ;  /* 0x00000000fffff984 */ /* 0x000fe20000000800 */
[----:B------:R-:W-:Y:S01]  /*2210*/  @!PT LDS RZ, [RZ] ;  /* 0x00000000fffff984 */ /* 0x000fe20000000800 */
[----:B------:R3:W-:Y:S06]  /*2220*/  MEMBAR.ALL.CTA ;  /* 0x0000000000007992 */ /* 0x0007ec0000008000 */
[----:B---3--:R-:W3:Y:S01]  /*2230*/  FENCE.VIEW.ASYNC.S ;  /* 0x00000000000073c6 */ /* 0x008ee20000000000 */
[----:B--2---:R-:W-:-:S13]  /*2240*/  LOP3.LUT P0, RZ, R6, 0x1, RZ, 0xc0, !PT ;  /* 0x0000000106ff7812 */ /* 0x004fda000780c0ff */
[----:B---3--:R-:W-:Y:S01]  /*2250*/  VOTEU.ANY UP1, P0 ;  /* 0x0000000000ff7886 */ /* 0x008fe20000020100 */
[----:B------:R-:W-:-:S13]  /*2260*/  PLOP3.LUT P0, PT, PT, PT, UP1, 0x80, 0x8 ;  /* 0x000000000008781c */ /* 0x000fda0003f0f018 */
[----:B-1----:R-:W-:Y:S02]  /*2270*/  @P0 LOP3.LUT R0, R5, 0xffff, RZ, 0xc0, !PT ;  /* 0x0000ffff05000812 */ /* 0x002fe400078ec0ff */
[----:B------:R-:W-:Y:S02]  /*2280*/  @P0 MOV R2, R4 ;  /* 0x0000000400020202 */ /* 0x000fe40000000f00 */
[----:B------:R-:W-:Y:S01]  /*2290*/  @P0 R2UR UR6, R0 ;  /* 0x00000000000602ca */ /* 0x000fe200000e0000 */
[----:B------:R-:W-:Y:S01]  /*22a0*/  VIADD R0, R3, 0x150 ;  /* 0x0000015003007836 */ /* 0x000fe20000000000 */
[----:B------:R-:W-:Y:S02]  /*22b0*/  @P0 SHF.R.U32.HI R4, RZ, 0x10, R5 ;  /* 0x00000010ff040819 */ /* 0x000fe40000011605 */
[----:B------:R-:W-:Y:S02]  /*22c0*/  @P0 R2UR UR8, R2 ;  /* 0x00000000020802ca */ /* 0x000fe400000e0000 */
[----:B------:R-:W-:-:S02]  /*22d0*/  PRMT R0, RZ, 0x654, R0 ;  /* 0x00000654ff007816 */ /* 0x000fc40000000000 */
[----:B------:R-:W-:Y:S02]  /*22e0*/  @P0 R2UR UR4, R4 ;  /* 0x00000000040402ca */ /* 0x000fe400000e0000 */
[----:B------:R1:W-:Y:S03]  /*22f0*/  SYNCS.ARRIVE.TRANS64.RED.A1T0 RZ, [R0+URZ], RZ ;  /* 0x000000ff00ff79a7 */ /* 0x0003e600081004ff */
[----:B------:R-:W-:-:S04]  /*2300*/  @UP1 UMOV UR37, UR6 ;  /* 0x0000000600251c82 */ /* 0x000fc80008000000 */
[----:B------:R-:W-:-:S04]  /*2310*/  @UP1 UMOV UR38, UR8 ;  /* 0x0000000800261c82 */ /* 0x000fc80008000000 */
[----:B------:R-:W-:Y:S01]  /*2320*/  @UP1 UMOV UR36, UR4 ;  /* 0x0000000400241c82 */ /* 0x000fe20008000000 */
[----:B------:R-:W-:Y:S05]  /*2330*/  BRA.U !UP0, `(.L_x_41) ;  /* 0x0000000108d47547 */ /* 0x000fea000b800000 */
[----:B------:R-:W2:Y:S01]  /*2340*/  LDCU.128 UR12, c[0x0][0xb10] ;  /* 0x00016200ff0c77ac */ /* 0x000ea20008000c00 */
[----:B------:R-:W3:Y:S01]  /*2350*/  LDCU UR25, c[0x0][0xb20] ;  /* 0x00016400ff1977ac */ /* 0x000ee20008000800 */
[----:B------:R-:W4:Y:S01]  /*2360*/  LDCU UR20, c[0x0][0xb0c] ;  /* 0x00016180ff1477ac */ /* 0x000f220008000800 */
[----:B------:R-:W1:Y:S01]  /*2370*/  LDCU.64 UR10, c[0x0][0xb28] ;  /* 0x00016500ff0a77ac */ /* 0x000e620008000a00 */
[----:B------:R-:W-:Y:S02]  /*2380*/  UISETP.NE.AND UP3, UPT, UR42, 0x1, UPT ;  /* 0x000000012a00788c */ /* 0x000fe4000bf65270 */
[----:B--2---:R-:W-:Y:S02]  /*2390*/  UIMAD.WIDE.U32 UR16, UR39, UR15, URZ ;  /* 0x0000000f271072a5 */ /* 0x004fe4000f8e00ff */
[----:B------:R-:W-:Y:S02]  /*23a0*/  UIMAD.WIDE.U32 UR8, UR40, UR12, URZ ;  /* 0x0000000c280872a5 */ /* 0x000fe4000f8e00ff */
[----:B------:R-:W-:-:S02]  /*23b0*/  UISETP.NE.AND UP0, UPT, UR14, 0x1, UPT ;  /* 0x000000010e00788c */ /* 0x000fc4000bf05270 */
[----:B------:R-:W-:Y:S01]  /*23c0*/  UIMAD.WIDE.U32 UR22, UR37, UR15, URZ ;  /* 0x0000000f251672a5 */ /* 0x000fe2000f8e00ff */
[----:B------:R-:W-:Y:S02]  /*23d0*/  UMOV UR16, UR17 ;  /* 0x0000001100107c82 */ /* 0x000fe40008000000 */
[----:B------:R-:W-:Y:S01]  /*23e0*/  UMOV UR8, UR9 ;  /* 0x0000000900087c82 */ /* 0x000fe20008000000 */
[----:B---3--:R-:W-:Y:S02]  /*23f0*/  USHF.R.U32.HI UR16, URZ, UR25, UR16 ;  /* 0x00000019ff107299 */ /* 0x008fe40008011610 */
[----:B----4-:R-:W-:Y:S02]  /*2400*/  UISETP.NE.AND UP2, UPT, UR20, 0x1, UPT ;  /* 0x000000011400788c */ /* 0x010fe4000bf45270 */
[----:B------:R-:W-:Y:S02]  /*2410*/  USHF.R.U32.HI UR8, URZ, UR13, UR8 ;  /* 0x0000000dff087299 */ /* 0x000fe40008011608 */
[----:B------:R-:W-:-:S02]  /*2420*/  USEL UR6, UR39, UR16, !UP0 ;  /* 0x0000001027067287 */ /* 0x000fc4000c000000 */
[----:B------:R-:W-:Y:S02]  /*2430*/  USEL UR8, UR40, UR8, !UP2 ;  /* 0x0000000828087287 */ /* 0x000fe4000d000000 */
[----:B-1----:R-:W-:Y:S01]  /*2440*/  UIMAD.WIDE.U32 UR16, UR6, UR10, URZ ;  /* 0x0000000a061072a5 */ /* 0x002fe2000f8e00ff */
[----:B------:R-:W-:Y:S01]  /*2450*/  UMOV UR4, UR23 ;  /* 0x0000001700047c82 */ /* 0x000fe20008000000 */
[----:B------:R-:W-:Y:S02]  /*2460*/  UIMAD.WIDE.U32 UR18, UR38, UR12, URZ ;  /* 0x0000000c261272a5 */ /* 0x000fe4000f8e00ff */
[----:B------:R-:W-:-:S03]  /*2470*/  UIMAD.WIDE.U32 UR22, UR8, UR10, URZ ;  /* 0x0000000a081672a5 */ /* 0x000fc6000f8e00ff */
[----:B------:R-:W-:Y:S01]  /*2480*/  UMOV UR16, UR17 ;  /* 0x0000001100107c82 */ /* 0x000fe20008000000 */
[----:B------:R-:W-:Y:S02]  /*2490*/  USHF.R.U32.HI UR4, URZ, UR25, UR4 ;  /* 0x00000019ff047299 */ /* 0x000fe40008011604 */
[----:B------:R-:W-:Y:S01]  /*24a0*/  @UP3 USHF.R.U32.HI UR6, URZ, UR11, UR16 ;  /* 0x0000000bff063299 */ /* 0x000fe20008011610 */
[----:B------:R-:W-:Y:S01]  /*24b0*/  UMOV UR18, UR19 ;  /* 0x0000001300127c82 */ /* 0x000fe20008000000 */
[----:B------:R-:W-:Y:S01]  /*24c0*/  UMOV UR22, UR23 ;  /* 0x0000001700167c82 */ /* 0x000fe20008000000 */
[----:B------:R-:W-:Y:S02]  /*24d0*/  USHF.R.U32.HI UR13, URZ, UR13, UR18 ;  /* 0x0000000dff0d7299 */ /* 0x000fe40008011612 */
[----:B------:R-:W-:Y:S02]  /*24e0*/  USEL UR4, UR37, UR4, !UP0 ;  /* 0x0000000425047287 */ /* 0x000fe4000c000000 */
[----:B------:R-:W-:-:S02]  /*24f0*/  @UP3 USHF.R.U32.HI UR8, URZ, UR11, UR22 ;  /* 0x0000000bff083299 */ /* 0x000fc40008011616 */
[----:B------:R-:W-:Y:S02]  /*2500*/  UIMAD UR9, UR42, UR6, URZ ;  /* 0x000000062a0972a4 */ /* 0x000fe4000f8e02ff */
[----:B------:R-:W-:Y:S02]  /*2510*/  USEL UR6, UR38, UR13, !UP2 ;  /* 0x0000000d26067287 */ /* 0x000fe4000d000000 */
[----:B------:R-:W-:Y:S02]  /*2520*/  UIMAD UR12, UR42, UR8, URZ ;  /* 0x000000082a0c72a4 */ /* 0x000fe4000f8e02ff */
[----:B------:R-:W-:Y:S02]  /*2530*/  UISETP.GE.AND UP0, UPT, UR4, UR9, UPT ;  /* 0x000000090400728c */ /* 0x000fe4000bf06270 */
[----:B------:R-:W-:Y:S02]  /*2540*/  UIMAD.WIDE.U32 UR16, UR4, UR10, URZ ;  /* 0x0000000a041072a5 */ /* 0x000fe4000f8e00ff */
[----:B------:R-:W-:-:S02]  /*2550*/  UISETP.GE.OR UP0, UPT, UR6, UR12, UP0 ;  /* 0x0000000c0600728c */ /* 0x000fc40008706670 */
        /* <DEDUP_REMOVED lines=19> */
.L_x_41:
[----:B------:R-:W2:Y:S02]  /*2690*/  LDCU UR4, c[0x0][0xb30] ;  /* 0x00016600ff0477ac */ /* 0x000ea40008000800 */
[----:B--2---:R-:W-:-:S09]  /*26a0*/  UISETP.NE.AND UP0, UPT, UR4, 0x1, UPT ;  /* 0x000000010400788c */ /* 0x004fd2000bf05270 */
[----:B------:R-:W-:Y:S05]  /*26b0*/  BRA.U UP0, `(.L_x_42) ;  /* 0x0000000100447547 */ /* 0x000fea000b800000 */
[----:B------:R-:W2:Y:S01]  /*26c0*/  LDCU.128 UR12, c[0x0][0xb10] ;  /* 0x00016200ff0c77ac */ /* 0x000ea20008000c00 */
[----:B------:R-:W3:Y:S01]  /*26d0*/  LDCU UR16, c[0x0][0xb0c] ;  /* 0x00016180ff1077ac */ /* 0x000ee20008000800 */
[----:B------:R-:W4:Y:S01]  /*26e0*/  LDCU UR17, c[0x0][0xb20] ;  /* 0x00016400ff1177ac */ /* 0x000f220008000800 */
[----:B--2---:R-:W-:Y:S02]  /*26f0*/  UIMAD.WIDE.U32 UR10, UR38, UR12, URZ ;  /* 0x0000000c260a72a5 */ /* 0x004fe4000f8e00ff */
[----:B------:R-:W-:Y:S02]  /*2700*/  UIMAD.WIDE.U32 UR8, UR37, UR15, URZ ;  /* 0x0000000f250872a5 */ /* 0x000fe4000f8e00ff */
[----:B---3--:R-:W-:Y:S02]  /*2710*/  UISETP.NE.AND UP2, UPT, UR16, 0x1, UPT ;  /* 0x000000011000788c */ /* 0x008fe4000bf45270 */
[----:B------:R-:W-:Y:S01]  /*2720*/  UISETP.NE.AND UP0, UPT, UR14, 0x1, UPT ;  /* 0x000000010e00788c */ /* 0x000fe2000bf05270 */
[----:B------:R-:W-:-:S02]  /*2730*/  UMOV UR6, UR11 ;  /* 0x0000000b00067c82 */ /* 0x000fc40008000000 */
[----:B------:R-:W-:Y:S01]  /*2740*/  UMOV UR4, UR9 ;  /* 0x0000000900047c82 */ /* 0x000fe20008000000 */
[----:B------:R-:W-:Y:S02]  /*2750*/  USHF.R.U32.HI UR6, URZ, UR13, UR6 ;  /* 0x0000000dff067299 */ /* 0x000fe40008011606 */
[----:B----4-:R-:W-:Y:S02]  /*2760*/  USHF.R.U32.HI UR4, URZ, UR17, UR4 ;  /* 0x00000011ff047299 */ /* 0x010fe40008011604 */
[----:B------:R-:W-:Y:S02]  /*2770*/  USEL UR6, UR38, UR6, !UP2 ;  /* 0x0000000626067287 */ /* 0x000fe4000d000000 */
[----:B------:R-:W-:-:S04]  /*2780*/  USEL UR4, UR37, UR4, !UP0 ;  /* 0x0000000425047287 */ /* 0x000fc8000c000000 */
[----:B------:R-:W-:Y:S02]  /*2790*/  UIADD3 UR8, UPT, UPT, UR6, -UR4, URZ ;  /* 0x8000000406087290 */ /* 0x000fe4000fffe0ff */
[----:B------:R-:W-:Y:S02]  /*27a0*/  UIADD3 UR4, UPT, UPT, -UR6, UR4, URZ ;  /* 0x0000000406047290 */ /* 0x000fe4000fffe1ff */
[----:B------:R-:W-:Y:S02]  /*27b0*/  UIMAD UR37, UR8, UR14, UR37 ;  /* 0x0000000e082572a4 */ /* 0x000fe4000f8e0225 */
[----:B------:R-:W-:-:S12]  /*27c0*/  UIMAD UR38, UR4, UR16, UR38 ;  /* 0x00000010042672a4 */ /* 0x000fd8000f8e0226 */
.L_x_42:
[----:B------:R-:W-:Y:S01]  /*27d0*/  VIADD R11, R11, 0x1 ;  /* 0x000000010b0b7836 */ /* 0x000fe20000000000 */
[----:B------:R-:W-:Y:S01]  /*27e0*/  PLOP3.LUT P1, PT, PT, PT, PT, 0x80, 0x8 ;  /* 0x000000000008781c */ /* 0x000fe20003f2f070 */
[----:B------:R-:W-:Y:S02]  /*27f0*/  UIADD3 UR16, UPT, UPT, UR38, UR62, URZ ;  /* 0x0000003e26107290 */ /* 0x000fe4000fffe0ff */
[----:B------:R-:W-:Y:S01]  /*2800*/  UIADD3 UR20, UPT, UPT, UR37, UR59, URZ ;  /* 0x0000003b25147290 */ /* 0x000fe2000fffe0ff */
[----:B------:R-:W-:-:S04]  /*2810*/  ISETP.NE.AND P0, PT, R11, 0x2, PT ;  /* 0x000000020b00780c */ /* 0x000fc80003f05270 */
[----:B------:R-:W-:Y:S02]  /*2820*/  SEL R3, RZ, 0x1, P0 ;  /* 0x00000001ff037807 */ /* 0x000fe40000000000 */
[----:B------:R-:W-:Y:S02]  /*2830*/  SEL R11, R11, RZ, P0 ;  /* 0x000000ff0b0b7207 */ /* 0x000fe40000000000 */
[----:B------:R-:W-:Y:S01]  /*2840*/  LOP3.LUT R10, R10, R3, RZ, 0x3c, !PT ;  /* 0x000000030a0a7212 */ /* 0x000fe200078e3cff */
[----:B------:R-:W-:Y:S06]  /*2850*/  BRA.U UP1, `(.L_x_43) ;  /* 0xfffffff1015c7547 */ /* 0x000fec000b83ffff */
[----:B------:R-:W-:Y:S01]  /*2860*/  UIADD3 UR7, UPT, UPT, UR7, 0x88, URZ ;  /* 0x0000008807077890 */ /* 0x000fe2000fffe0ff */
[----:B------:R-:W-:-:S03]  /*2870*/  SHF.L.U32 R3, R12, 0x1f, RZ ;  /* 0x0000001f0c037819 */ /* 0x000fc600000006ff */
[----:B------:R-:W-:-:S09]  /*2880*/  ULEA UR4, UR5, UR7, 0x3 ;  /* 0x0000000705047291 */ /* 0x000fd2000f8e18ff */
[----:B------:R-:W2:Y:S02]  /*2890*/  SYNCS.PHASECHK.TRANS64.TRYWAIT P0, [UR4], R3 ;  /* 0x00000003ff0075a7 */ /* 0x000ea40008001104 */
[----:B--2---:R-:W-:Y:S05]  /*28a0*/  @!P0 BRA `(.L_x_44) ;  /* 0x0000005800488947 */ /* 0x004fea0003800000 */
.L_x_131:
[----:B------:R-:W-:-:S04]  /*28b0*/  UIADD3 UR4, UPT, UPT, UR5, 0x1, URZ ;  /* 0x0000000105047890 */ /* 0x000fc8000fffe0ff */
[----:B------:R-:W-:-:S04]  /*28c0*/  UISETP.NE.AND UP0, UPT, UR4, 0x11, UPT ;  /* 0x000000110400788c */ /* 0x000fc8000bf05270 */
[----:B------:R-:W-:Y:S02]  /*28d0*/  USEL UR6, URZ, 0x1, UP0 ;  /* 0x00000001ff067887 */ /* 0x000fe40008000000 */
[----:B------:R-:W-:-:S04]  /*28e0*/  USEL UR4, UR4, URZ, UP0 ;  /* 0x000000ff04047287 */ /* 0x000fc80008000000 */
[----:B------:R-:W-:Y:S01]  /*28f0*/  ULEA UR5, UR4, UR7, 0x3 ;  /* 0x0000000704057291 */ /* 0x000fe2000f8e18ff */
[----:B------:R-:W-:-:S04]  /*2900*/  LOP3.LUT R2, R12, UR6, RZ, 0x3c, !PT ;  /* 0x000000060c027c12 */ /* 0x000fc8000f8e3cff */
[----:B-1----:R-:W-:-:S04]  /*2910*/  SHF.L.U32 R3, R2, 0x1f, RZ ;  /* 0x0000001f02037819 */ /* 0x002fc800000006ff */
[----:B------:R-:W1:Y:S02]  /*2920*/  SYNCS.PHASECHK.TRANS64.TRYWAIT P0, [UR5], R3 ;  /* 0x00000003ff0075a7 */ /* 0x000e640008001105 */
[----:B-1----:R-:W-:Y:S05]  /*2930*/  @!P0 BRA `(.L_x_45) ;  /* 0x00000058003c8947 */ /* 0x002fea0003800000 */
.L_x_133:
        /* <DEDUP_REMOVED lines=9> */
.L_x_135:
        /* <DEDUP_REMOVED lines=9> */
.L_x_137:
        /* <DEDUP_REMOVED lines=9> */
.L_x_139:
        /* <DEDUP_REMOVED lines=9> */
.L_x_141:
        /* <DEDUP_REMOVED lines=9> */
.L_x_143:
        /* <DEDUP_REMOVED lines=9> */
.L_x_145:
        /* <DEDUP_REMOVED lines=9> */
.L_x_147:
        /* <DEDUP_REMOVED lines=9> */
.L_x_149:
        /* <DEDUP_REMOVED lines=9> */
.L_x_151:
        /* <DEDUP_REMOVED lines=9> */
.L_x_153:
        /* <DEDUP_REMOVED lines=9> */
.L_x_155:
        /* <DEDUP_REMOVED lines=9> */
.L_x_157:
        /* <DEDUP_REMOVED lines=9> */
.L_x_159:
        /* <DEDUP_REMOVED lines=9> */
.L_x_161:
[----:B------:R-:W-:-:S04]  /*3120*/  UIADD3 UR4, UPT, UPT, UR4, 0x1, URZ ;  /* 0x0000000104047890 */ /* 0x000fc8000fffe0ff */
[----:B------:R-:W-:-:S04]  /*3130*/  UISETP.NE.AND UP0, UPT, UR4, 0x11, UPT ;  /* 0x000000110400788c */ /* 0x000fc8000bf05270 */
[----:B------:R-:W-:Y:S02]  /*3140*/  USEL UR5, URZ, 0x1, UP0 ;  /* 0x00000001ff057887 */ /* 0x000fe40008000000 */
[----:B------:R-:W-:-:S04]  /*3150*/  USEL UR4, UR4, URZ, UP0 ;  /* 0x000000ff04047287 */ /* 0x000fc80008000000 */
[----:B------:R-:W-:Y:S01]  /*3160*/  ULEA UR4, UR4, UR7, 0x3 ;  /* 0x0000000704047291 */ /* 0x000fe2000f8e18ff */
[----:B-1----:R-:W-:-:S04]  /*3170*/  LOP3.LUT R3, R2, UR5, RZ, 0x3c, !PT ;  /* 0x0000000502037c12 */ /* 0x002fc8000f8e3cff */
[----:B------:R-:W-:Y:S01]  /*3180*/  SHF.L.U32 R3, R3, 0x1f, RZ ;  /* 0x0000001f03037819 */ /* 0x000fe200000006ff */
[----:B------:R-:W-:-:S07]  /*3190*/  IMAD.U32 R0, RZ, RZ, UR4 ;  /* 0x00000004ff007e24 */ /* 0x000fce000f8e00ff */
.L_x_60:
[----:B-1----:R1:W2:Y:S02]  /*31a0*/  SYNCS.PHASECHK.TRANS64.TRYWAIT P0, [R0+URZ], R3 ;  /* 0x00000003000075a7 */ /* 0x0022a400080011ff */
[----:B--2---:R-:W-:Y:S05]  /*31b0*/  @!P0 NANOSLEEP.SYNCS 0x989680 ;  /* 0x009896800000895d */ /* 0x004fea0003900000 */
[----:B------:R-:W2:Y:S02]  /*31c0*/  @!P0 SYNCS.PHASECHK.TRANS64 P0, [R0+URZ], R3 ;  /* 0x00000003000085a7 */ /* 0x000ea400080010ff */
[----:B--2---:R-:W-:Y:S05]  /*31d0*/  @P0 EXIT ;  /* 0x000000000000094d */ /* 0x004fea0003800000 */
[----:B------:R-:W-:Y:S05]  /*31e0*/  BRA `(.L_x_60) ;  /* 0xfffffffc00ec7947 */ /* 0x000fea000383ffff */
.L_x_23:
[----:B------:R-:W1:Y:S02]  /*31f0*/  S2UR UR4, SR_CgaCtaId ;  /* 0x00000000000479c3 */ /* 0x000e640000008800 */
[----:B-1----:R-:W-:-:S04]  /*3200*/  UISETP.NE.AND UP0, UPT, UR4, URZ, UPT ;  /* 0x000000ff0400728c */ /* 0x002fc8000bf05270 */
[----:B------:R-:W-:-:S09]  /*3210*/  UISETP.NE.OR UP0, UPT, UR17, 0x1, UP0 ;  /* 0x000000011100788c */ /* 0x000fd20008705670 */
[----:B------:R-:W-:Y:S05]  /*3220*/  BRA.U UP0, `(.L_x_61) ;  /* 0x00000005004c7547 */ /* 0x000fea000b800000 */
[----:B------:R-:W1:Y:S01]  /*3230*/  S2UR UR5, SR_CgaCtaId ;  /* 0x00000000000579c3 */ /* 0x000e620000008800 */
[----:B------:R-:W-:Y:S01]  /*3240*/  UMOV UR4, 0x400 ;  /* 0x0000040000047882 */ /* 0x000fe20000000000 */
[----:B------:R-:W-:Y:S01]  /*3250*/  ISETP.GE.U32.AND P2, PT, R0, 0x2, PT ;  /* 0x000000020000780c */ /* 0x000fe20003f46070 */
[----:B------:R-:W-:Y:S01]  /*3260*/  IMAD.MOV.U32 R12, RZ, RZ, 0x1 ;  /* 0x00000001ff0c7424 */ /* 0x000fe200078e00ff */
[----:B------:R-:W-:Y:S02]  /*3270*/  CS2R R10, SRZ ;  /* 0x00000000000a7805 */ /* 0x000fe4000001ff00 */
[----:B------:R-:W-:Y:S01]  /*3280*/  CS2R R8, SRZ ;  /* 0x0000000000087805 */ /* 0x000fe2000001ff00 */
[----:B-1----:R-:W-:-:S03]  /*3290*/  ULEA UR6, UR5, UR4, 0x18 ;  /* 0x0000000405067291 */ /* 0x002fc6000f8ec0ff */
[----:B------:R-:W-:-:S09]  /*32a0*/  UMOV UR5, URZ ;  /* 0x000000ff00057c82 */ /* 0x000fd20008000000 */
.L_x_65:
[----:B------:R-:W-:Y:S02]  /*32b0*/  LEA R2, R8, UR6, 0x3 ;  /* 0x0000000608027c11 */ /* 0x000fe4000f8e18ff */
[----:B------:R-:W-:-:S03]  /*32c0*/  SHF.L.U32 R5, R9, 0x1f, RZ ;  /* 0x0000001f09057819 */ /* 0x000fc600000006ff */
[----:B------:R-:W-:Y:S01]  /*32d0*/  VIADD R4, R2, 0x1b0 ;  /* 0x000001b002047836 */ /* 0x000fe20000000000 */
[----:B------:R-:W1:Y:S02]  /*32e0*/  SYNCS.PHASECHK.TRANS64.TRYWAIT P0, [R2+URZ+0x1a0], R5 ;  /* 0x0001a005020075a7 */ /* 0x000e6400080011ff */
[----:B-1----:R-:W-:Y:S05]  /*32f0*/  @!P0 BRA `(.L_x_62) ;  /* 0x0000005400348947 */ /* 0x002fea0003800000 */
.L_x_162:
[----:B------:R-:W-:Y:S01]  /*3300*/  ULEA UR4, UR5, UR6, 0x3 ;  /* 0x0000000605047291 */ /* 0x000fe2000f8e18ff */
[----:B------:R-:W-:Y:S02]  /*3310*/  PRMT R4, RZ, 0x654, R4 ;  /* 0x00000654ff047816 */ /* 0x000fe40000000004 */
[----:B-1----:R-:W-:Y:S01]  /*3320*/  SHF.L.U32 R5, R12, 0x1f, RZ ;  /* 0x0000001f0c057819 */ /* 0x002fe200000006ff */
[----:B------:R-:W-:Y:S01]  /*3330*/  UIADD3 UR7, UPT, UPT, UR4, 0x140, URZ ;  /* 0x0000014004077890 */ /* 0x000fe2000fffe0ff */
[----:B------:R1:W-:Y:S05]  /*3340*/  SYNCS.ARRIVE.TRANS64.RED.A1T0 RZ, [R4+URZ], RZ ;  /* 0x000000ff04ff79a7 */ /* 0x0003ea00081004ff */
[----:B------:R-:W-:Y:S01]  /*3350*/  IMAD.U32 R7, RZ, RZ, UR7 ;  /* 0x00000007ff077e24 */ /* 0x000fe2000f8e00ff */
[----:B------:R-:W2:Y:S04]  /*3360*/  SYNCS.PHASECHK.TRANS64.TRYWAIT P0, [UR4+0x150], R5 ;  /* 0x00015005ff0075a7 */ /* 0x000ea80008001104 */
[----:B------:R-:W-:Y:S01]  /*3370*/  PRMT R6, R0, 0x654, R7 ;  /* 0x0000065400067816 */ /* 0x000fe20000000007 */
[----:B-1----:R-:W-:Y:S01]  /*3380*/  @!P2 IMAD.MOV.U32 R4, RZ, RZ, 0x10 ;  /* 0x00000010ff04a424 */ /* 0x002fe200078e00ff */
[----:B--2---:R-:W-:Y:S06]  /*3390*/  @!P0 BRA `(.L_x_63) ;  /* 0x0000005400208947 */ /* 0x004fec0003800000 */
.L_x_164:
[----:B------:R-:W-:Y:S01]  /*33a0*/  ULEA UR8, UR5, UR6, 0x4 ;  /* 0x0000000605087291 */ /* 0x000fe2000f8e20ff */
[----:B------:R-:W-:Y:S01]  /*33b0*/  SEL R3, R6, R3, !P2 ;  /* 0x0000000306037207 */ /* 0x000fe20005000000 */
[----:B------:R-:W-:Y:S01]  /*33c0*/  UIADD3 UR9, UPT, UPT, UR4, 0x140, URZ ;  /* 0x0000014004097890 */ /* 0x000fe2000fffe0ff */
[----:B-1----:R-:W-:Y:S01]  /*33d0*/  LEA R2, R11, UR6, 0x3 ;  /* 0x000000060b027c11 */ /* 0x002fe2000f8e18ff */
[----:B------:R-:W-:Y:S01]  /*33e0*/  UIADD3 UR8, UPT, UPT, UR8, 0x1d0, URZ ;  /* 0x000001d008087890 */ /* 0x000fe2000fffe0ff */
[----:B------:R-:W-:Y:S01]  /*33f0*/  SHF.L.U32 R5, R10, 0x1f, RZ ;  /* 0x0000001f0a057819 */ /* 0x000fe200000006ff */
[----:B------:R1:W-:Y:S01]  /*3400*/  @!P2 SYNCS.ARRIVE.TRANS64.RED RZ, [R3+URZ], R4 ;  /* 0x0000000403ffa9a7 */ /* 0x0003e200080004ff */
[----:B------:R-:W-:Y:S01]  /*3410*/  UIADD3 UR4, UPT, UPT, UR5, 0x1, URZ ;  /* 0x0000000105047890 */ /* 0x000fe2000fffe0ff */
[----:B------:R-:W-:-:S03]  /*3420*/  VIADD R8, R8, 0x1 ;  /* 0x0000000108087836 */ /* 0x000fc60000000000 */
[----:B------:R-:W-:Y:S02]  /*3430*/  UISETP.NE.AND UP0, UPT, UR4, 0x2, UPT ;  /* 0x000000020400788c */ /* 0x000fe4000bf05270 */
[----:B------:R-:W-:Y:S06]  /*3440*/  UGETNEXTWORKID.BROADCAST [UR8], [UR9] ;  /* 0x00000000080073ca */ /* 0x000fec0008000100 */
[----:B------:R-:W-:Y:S01]  /*3450*/  USEL UR7, URZ, 0x1, UP0 ;  /* 0x00000001ff077887 */ /* 0x000fe20008000000 */
[----:B------:R-:W-:Y:S01]  /*3460*/  ISETP.NE.AND P0, PT, R8, 0x2, PT ;  /* 0x000000020800780c */ /* 0x000fe20003f05270 */
[----:B------:R-:W-:Y:S01]  /*3470*/  USEL UR5, UR4, URZ, UP0 ;  /* 0x000000ff04057287 */ /* 0x000fe20008000000 */
[----:B------:R-:W2:Y:S03]  /*3480*/  SYNCS.PHASECHK.TRANS64.TRYWAIT P1, [R2+URZ+0x140], R5 ;  /* 0x00014005020075a7 */ /* 0x000ea600080211ff */
[----:B------:R-:W-:Y:S01]  /*3490*/  LOP3.LUT R12, R12, UR7, RZ, 0x3c, !PT ;  /* 0x000000070c0c7c12 */ /* 0x000fe2000f8e3cff */
[----:B-12---:R-:W-:Y:S07]  /*34a0*/  @!P1 BRA `(.L_x_64) ;  /* 0x0000005000f49947 */ /* 0x006fee0003800000 */
.L_x_165:
[C---:B------:R-:W-:Y:S01]  /*34b0*/  LEA R4, R11.reuse, UR6, 0x4 ;  /* 0x000000060b047c11 */ /* 0x040fe2000f8e20ff */
[----:B-1----:R-:W-:Y:S01]  /*34c0*/  VIADD R2, R2, 0x150 ;  /* 0x0000015002027836 */ /* 0x002fe20000000000 */
[----:B------:R-:W-:Y:S01]  /*34d0*/  SEL R8, R8, RZ, P0 ;  /* 0x000000ff08087207 */ /* 0x000fe20000000000 */
[----:B------:R-:W-:-:S03]  /*34e0*/  VIADD R11, R11, 0x1 ;  /* 0x000000010b0b7836 */ /* 0x000fc60000000000 */
[----:B------:R-:W1:Y:S01]  /*34f0*/  LDS.128 R4, [R4+0x1d0] ;  /* 0x0001d00004047984 */ /* 0x000e620000000c00 */
[----:B------:R-:W-:Y:S02]  /*3500*/  PRMT R2, RZ, 0x654, R2 ;  /* 0x00000654ff027816 */ /* 0x000fe40000000002 */
[C---:B------:R-:W-:Y:S01]  /*3510*/  ISETP.NE.AND P1, PT, R11.reuse, 0x2, PT ;  /* 0x000000020b00780c */ /* 0x040fe20003f25270 */
[----:B------:R-:W-:Y:S01]  /*3520*/  @!PT LDS RZ, [RZ] ;  /* 0x00000000fffff984 */ /* 0x000fe20000000800 */
[----:B------:R-:W-:Y:S01]  /*3530*/  @!PT LDS RZ, [RZ] ;  /* 0x00000000fffff984 */ /* 0x000fe20000000800 */
[----:B------:R-:W-:Y:S01]  /*3540*/  @!PT LDS RZ, [RZ] ;  /* 0x00000000fffff984 */ /* 0x000fe20000000800 */
[----:B------:R-:W-:Y:S01]  /*3550*/  @!PT LDS RZ, [RZ] ;  /* 0x00000000fffff984 */ /* 0x000fe20000000800 */
[----:B------:R2:W-:Y:S06]  /*3560*/  MEMBAR.ALL.CTA ;  /* 0x0000000000007992 */ /* 0x0005ec0000008000 */
[----:B--2---:R-:W2:Y:S01]  /*3570*/  FENCE.VIEW.ASYNC.S ;  /* 0x00000000000073c6 */ /* 0x004ea20000000000 */
[----:B------:R-:W-:Y:S01]  /*3580*/  SEL R11, R11, RZ, P1 ;  /* 0x000000ff0b0b7207 */ /* 0x000fe20000800000 */
[----:B--2---:R2:W-:Y:S01]  /*3590*/  SYNCS.ARRIVE.TRANS64.RED.A1T0 RZ, [R2+URZ], RZ ;  /* 0x000000ff02ff79a7 */ /* 0x0045e200081004ff */
[----:B-1----:R-:W-:-:S02]  /*35a0*/  LOP3.LUT P3, RZ, R6, 0x1, RZ, 0xc0, !PT ;  /* 0x0000000106ff7812 */ /* 0x002fc4000786c0ff */
[----:B------:R-:W-:-:S04]  /*35b0*/  SEL R5, RZ, 0x1, P1 ;  /* 0x00000001ff057807 */ /* 0x000fc80000800000 */
[----:B------:R-:W-:Y:S02]  /*35c0*/  LOP3.LUT R10, R10, R5, RZ, 0x3c, !PT ;  /* 0x000000050a0a7212 */ /* 0x000fe400078e3cff */
[----:B--2---:R-:W-:-:S04]  /*35d0*/  SEL R2, RZ, 0x1, P0 ;  /* 0x00000001ff027807 */ /* 0x004fc80000000000 */
[----:B------:R-:W-:Y:S01]  /*35e0*/  LOP3.LUT R9, R9, R2, RZ, 0x3c, !PT ;  /* 0x0000000209097212 */ /* 0x000fe200078e3cff */
[----:B------:R-:W-:Y:S06]  /*35f0*/  @P3 BRA `(.L_x_65) ;  /* 0xfffffffc002c3947 */ /* 0x000fec000383ffff */
[----:B------:R-:W-:Y:S01]  /*3600*/  ULEA UR4, UR5, UR6, 0x3 ;  /* 0x0000000605047291 */ /* 0x000fe2000f8e18ff */
[----:B------:R-:W-:-:S08]  /*3610*/  SHF.L.U32 R3, R12, 0x1f, RZ ;  /* 0x0000001f0c037819 */ /* 0x000fd000000006ff */
[----:B------:R-:W1:Y:S02]  /*3620*/  SYNCS.PHASECHK.TRANS64 P0, [UR4+0x150], R3 ;  /* 0x00015003ff0075a7 */ /* 0x000e640008001004 */
[----:B-1----:R-:W-:Y:S05]  /*3630*/  @P0 BRA `(.L_x_66) ;  /* 0x0000000000080947 */ /* 0x002fea0003800000 */
[----:B------:R-:W1:Y:S02]  /*3640*/  SYNCS.PHASECHK.TRANS64.TRYWAIT P0, [UR4+0x150], R3 ;  /* 0x00015003ff0075a7 */ /* 0x000e640008001104 */
[----:B-1----:R-:W-:Y:S05]  /*3650*/  @!P0 BRA `(.L_x_67) ;  /* 0x00000050009c8947 */ /* 0x002fea0003800000 */
.L_x_66:
[----:B------:R-:W-:-:S04]  /*3660*/  UIADD3 UR7, UPT, UPT, UR5, 0x1, URZ ;  /* 0x0000000105077890 */ /* 0x000fc8000fffe0ff */
[----:B------:R-:W-:-:S04]  /*3670*/  UISETP.NE.AND UP0, UPT, UR7, 0x2, UPT ;  /* 0x000000020700788c */ /* 0x000fc8000bf05270 */
[----:B------:R-:W-:Y:S02]  /*3680*/  USEL UR8, URZ, 0x1, UP0 ;  /* 0x00000001ff087887 */ /* 0x000fe40008000000 */
[----:B------:R-:W-:-:S04]  /*3690*/  USEL UR7, UR7, URZ, UP0 ;  /* 0x000000ff07077287 */ /* 0x000fc80008000000 */
[----:B------:R-:W-:Y:S01]  /*36a0*/  ULEA UR7, UR7, UR6, 0x3 ;  /* 0x0000000607077291 */ /* 0x000fe2000f8e18ff */
[----:B-1----:R-:W-:-:S04]  /*36b0*/  LOP3.LUT R3, R12, UR8, RZ, 0x3c, !PT ;  /* 0x000000080c037c12 */ /* 0x002fc8000f8e3cff */
[----:B------:R-:W-:-:S04]  /*36c0*/  SHF.L.U32 R0, R3, 0x1f, RZ ;  /* 0x0000001f03007819 */ /* 0x000fc800000006ff */
[----:B------:R-:W1:Y:S02]  /*36d0*/  SYNCS.PHASECHK.TRANS64 P0, [UR7+0x150], R0 ;  /* 0x00015000ff0075a7 */ /* 0x000e640008001007 */
[----:B-1----:R-:W-:Y:S05]  /*36e0*/  @P0 EXIT ;  /* 0x000000000000094d */ /* 0x002fea0003800000 */
[----:B------:R-:W-:Y:S02]  /*36f0*/  SHF.L.U32 R3, R3, 0x1f, RZ ;  /* 0x0000001f03037819 */ /* 0x000fe400000006ff */
[----:B------:R-:W-:-:S07]  /*3700*/  MOV R0, UR7 ;  /* 0x0000000700007c02 */ /* 0x000fce0008000f00 */
.L_x_68:
[----:B-1----:R1:W2:Y:S02]  /*3710*/  SYNCS.PHASECHK.TRANS64.TRYWAIT P0, [R0+URZ+0x150], R3 ;  /* 0x00015003000075a7 */ /* 0x0022a400080011ff */
[----:B--2---:R-:W-:Y:S05]  /*3720*/  @!P0 NANOSLEEP.SYNCS 0x989680 ;  /* 0x009896800000895d */ /* 0x004fea0003900000 */
[----:B------:R-:W2:Y:S02]  /*3730*/  @!P0 SYNCS.PHASECHK.TRANS64 P0, [R0+URZ+0x150], R3 ;  /* 0x00015003000085a7 */ /* 0x000ea400080010ff */
[----:B--2---:R-:W-:Y:S05]  /*3740*/  @P0 EXIT ;  /* 0x000000000000094d */ /* 0x004fea0003800000 */
[----:B------:R-:W-:Y:S05]  /*3750*/  BRA `(.L_x_68) ;  /* 0xfffffffc00ec7947 */ /* 0x000fea000383ffff */
.L_x_61:
[----:B------:R-:W-:Y:S05]  /*3760*/  BRA.U UP4, `(.L_x_69) ;  /* 0x0000000d04a07547 */ /* 0x000fea000b800000 */
[----:B------:R-:W1:Y:S01]  /*3770*/  S2UR UR7, SR_CgaCtaId ;  /* 0x00000000000779c3 */ /* 0x000e620000008800 */
[----:B------:R-:W-:Y:S01]  /*3780*/  UMOV UR4, 0x40 ;  /* 0x0000004000047882 */ /* 0x000fe20000000000 */
[----:B------:R-:W-:Y:S01]  /*3790*/  NOP ;  /* 0x0000000000007918 */ /* 0x000fe20000000000 */
[----:B------:R-:W-:Y:S01]  /*37a0*/  UMOV UR6, 0x400 ;  /* 0x0000040000067882 */ /* 0x000fe20000000000 */
[----:B-1----:R-:W-:Y:S02]  /*37b0*/  ULEA UR5, UR7, UR4, 0x18 ;  /* 0x0000000407057291 */ /* 0x002fe4000f8ec0ff */
[----:B------:R-:W-:-:S07]  /*37c0*/  ULEA UR6, UR7, UR6, 0x18 ;  /* 0x0000000607067291 */ /* 0x000fce000f8ec0ff */
[----:B------:R-:W1:Y:S02]  /*37d0*/  LDS.U8 R0, [UR5+0x1c] ;  /* 0x00001c05ff007984 */ /* 0x000e640008000000 */
[----:B-1----:R-:W-:-:S13]  /*37e0*/  ISETP.NE.AND P0, PT, R0, RZ, PT ;  /* 0x000000ff0000720c */ /* 0x002fda0003f05270 */
[----:B------:R-:W-:Y:S05]  /*37f0*/  @P0 BRA `(.L_x_70) ;  /* 0x0000000000580947 */ /* 0x000fea0003800000 */
[----:B------:R-:W-:-:S13]  /*3800*/  ELECT P0, URZ, PT ;  /* 0x0000000000ff782f */ /* 0x000fda0003800000 */
[----:B------:R-:W-:Y:S05]  /*3810*/  @!P0 BRA `(.L_x_71) ;  /* 0x0000000000608947 */ /* 0x000fea0003800000 */
[----:B------:R-:W-:Y:S01]  /*3820*/  UMOV UR4, 0x10 ;  /* 0x0000001000047882 */ /* 0x000fe20000000000 */
[----:B------:R-:W-:Y:S01]  /*3830*/  HFMA2 R0, -RZ, RZ, 0, 5.9604644775390625e-08 ;  /* 0x00000001ff007431 */ /* 0x000fe200000001ff */
[----:B------:R-:W-:-:S03]  /*3840*/  MOV R3, 0xffff ;  /* 0x0000ffff00037802 */ /* 0x000fc60000000f00 */
[----:B------:R-:W-:Y:S04]  /*3850*/  DEPBAR.LE SB1, 0x36 ;  /* 0x00009d800000791a */ /* 0x000fe80000000000 */
[----:B------:R-:W1:Y:S02]  /*3860*/  UTCATOMSWS.FIND_AND_SET.ALIGN UP0, UR4, UR4 ;  /* 0x00000004000475e3 */ /* 0x000e640008000800 */
[----:B-1----:R-:W-:Y:S01]  /*3870*/  MOV R4, UR4 ;  /* 0x0000000400047c02 */ /* 0x002fe20008000f00 */
[----:B------:R-:W-:Y:S06]  /*3880*/  BRA.U UP0, `(.L_x_72) ;  /* 0x0000000100187547 */ /* 0x000fec000b800000 */
.L_x_73:
[----:B------:R-:W-:Y:S05]  /*3890*/  NANOSLEEP 0x64 ;  /* 0x000000640000795d */ /* 0x000fea0003800000 */
[----:B------:R-:W-:-:S05]  /*38a0*/  UMOV UR4, 0x10 ;  /* 0x0000001000047882 */ /* 0x000fca0000000000 */
[----:B------:R-:W-:Y:S04]  /*38b0*/  DEPBAR.LE SB1, 0x36 ;  /* 0x00009d800000791a */ /* 0x000fe80000000000 */
[----:B------:R-:W1:Y:S02]  /*38c0*/  UTCATOMSWS.FIND_AND_SET.ALIGN UP0, UR4, UR4 ;  /* 0x00000004000475e3 */ /* 0x000e640008000800 */
[----:B-1----:R-:W-:Y:S01]  /*38d0*/  MOV R4, UR4 ;  /* 0x0000000400047c02 */ /* 0x002fe20008000f00 */
[----:B------:R-:W-:Y:S05]  /*38e0*/  BRA.U !UP0, `(.L_x_73) ;  /* 0xfffffffd08e87547 */ /* 0x000fea000b83ffff */
.L_x_72:
[-C--:B------:R-:W-:Y:S02]  /*38f0*/  SHF.L.U32 R3, R3, R4.reuse, RZ ;  /* 0x0000000403037219 */ /* 0x080fe400000006ff */
[----:B------:R-:W-:Y:S01]  /*3900*/  SHF.L.U32 R0, R0, R4, RZ ;  /* 0x0000000400007219 */ /* 0x000fe200000006ff */
[----:B------:R-:W-:Y:S02]  /*3910*/  IMAD.SHL.U32 R4, R4, 0x20, RZ ;  /* 0x0000002004047824 */ /* 0x000fe400078e00ff */
[----:B------:R1:W-:Y:S04]  /*3920*/  ATOMS.OR RZ, [UR5+0x14], R3 ;  /* 0x00001403ffff798c */ /* 0x0003e8000b000005 */
[----:B------:R1:W-:Y:S04]  /*3930*/  ATOMS.OR RZ, [UR5+0x18], R0 ;  /* 0x00001800ffff798c */ /* 0x0003e8000b000005 */
[----:B------:R1:W-:Y:S01]  /*3940*/  STS [UR6+0x1f0], R4 ;  /* 0x0001f004ff007988 */ /* 0x0003e20008000806 */
[----:B------:R-:W-:Y:S05]  /*3950*/  BRA `(.L_x_71) ;  /* 0x0000000000107947 */ /* 0x000fea0003800000 */
.L_x_70:
[----:B------:R-:W-:Y:S02]  /*3960*/  MOV R0, 0xffffffff ;  /* 0xffffffff00007802 */ /* 0x000fe40000000f00 */
[----:B------:R-:W-:-:S03]  /*3970*/  MOV R4, 0x39a0 ;  /* 0x000039a000047802 */ /* 0x000fc60000000f00 */
[----:B------:R1:W-:Y:S04]  /*3980*/  STS [UR6+0x1f0], R0 ;  /* 0x0001f000ff007988 */ /* 0x0003e80008000806 */
[----:B-1---5:R-:W-:Y:S05]  /*3990*/  CALL.REL.NOINC `($__internal_1_$__cuda_sm10x_tcgen05_guardrail_trap_phase_invalid_during_alloc) ;  /* 0x0000005400587944 */ /* 0x022fea0003c00000 */
.L_x_71:
[----:B------:R-:W-:Y:S05]  /*39a0*/  WARPSYNC.ALL ;  /* 0x0000000000007948 */ /* 0x000fea0003800000 */
[----:B------:R-:W2:Y:S01]  /*39b0*/  S2UR UR4, SR_CgaCtaId ;  /* 0x00000000000479c3 */ /* 0x000ea20000008800 */
[----:B------:R-:W-:Y:S01]  /*39c0*/  UMOV UR17, 0x400 ;  /* 0x0000040000117882 */ /* 0x000fe20000000000 */
[----:B------:R-:W-:-:S06]  /*39d0*/  NOP ;  /* 0x0000000000007918 */ /* 0x000fcc0000000000 */
[----:B------:R-:W-:Y:S06]  /*39e0*/  BAR.ARV 0x6, 0xa0 ;  /* 0x0182800000007b1d */ /* 0x000fec0000002000 */
[----:B------:R-:W3:Y:S01]  /*39f0*/  LDCU UR5, c[0x0][0x38c] ;  /* 0x00007180ff0577ac */ /* 0x000ee20008000800 */
[----:B------:R-:W-:Y:S01]  /*3a00*/  LOP3.LUT R2, R2, 0xffff, RZ, 0xc0, !PT ;  /* 0x0000ffff02027812 */ /* 0x000fe200078ec0ff */
[----:B------:R-:W-:Y:S01]  /*3a10*/  IMAD.MOV.U32 R11, RZ, RZ, 0x1 ;  /* 0x00000001ff0b7424 */ /* 0x000fe200078e00ff */
[----:B------:R-:W-:Y:S01]  /*3a20*/  CS2R R8, SRZ ;  /* 0x0000000000087805 */ /* 0x000fe2000001ff00 */
[----:B------:R-:W4:Y:S01]  /*3a30*/  LDCU UR8, c[0x0][0x38c] ;  /* 0x00007180ff0877ac */ /* 0x000f220008000800 */
[----:B------:R-:W-:Y:S01]  /*3a40*/  R2UR UR19, R2 ;  /* 0x00000000021372ca */ /* 0x000fe200000e0000 */
[----:B------:R-:W-:Y:S01]  /*3a50*/  IMAD.MOV.U32 R10, RZ, RZ, RZ ;  /* 0x000000ffff0a7224 */ /* 0x000fe200078e00ff */
[----:B------:R-:W-:Y:S01]  /*3a60*/  UMOV UR22, URZ ;  /* 0x000000ff00167c82 */ /* 0x000fe20008000000 */
[----:B------:R-:W-:Y:S01]  /*3a70*/  UMOV UR14, URZ ;  /* 0x000000ff000e7c82 */ /* 0x000fe20008000000 */
[----:B--2---:R-:W-:Y:S01]  /*3a80*/  ULEA UR17, UR4, UR17, 0x18 ;  /* 0x0000001104117291 */ /* 0x004fe2000f8ec0ff */
[----:B------:R-:W-:Y:S01]  /*3a90*/  UMOV UR26, 0x0 ;  /* 0x00000000001a7882 */ /* 0x000fe20000000000 */
[----:B------:R-:W-:-:S02]  /*3aa0*/  UMOV UR27, 0x4200010 ;  /* 0x04200010001b7882 */ /* 0x000fc40000000000 */
[----:B------:R-:W-:Y:S02]  /*3ab0*/  UIADD3 UR6, UPT, UPT, UR17, 0x4400, URZ ;  /* 0x0000440011067890 */ /* 0x000fe4000fffe0ff */
[----:B------:R-:W-:Y:S02]  /*3ac0*/  UIADD3 UR7, UPT, UPT, UR17, 0x15400, URZ ;  /* 0x0001540011077890 */ /* 0x000fe4000fffe0ff */
[----:B---3--:R-:W-:Y:S01]  /*3ad0*/  UIADD3 UR5, UPT, UPT, UR5, 0x3f, URZ ;  /* 0x0000003f05057890 */ /* 0x008fe2000fffe0ff */
[----:B-1----:R-:W1:Y:S01]  /*3ae0*/  LDS R0, [UR17+0x1f0] ;  /* 0x0001f011ff007984 */ /* 0x002e620008000800 */
[----:B------:R-:W-:Y:S02]  /*3af0*/  USHF.R.U32.HI UR6, URZ, 0x4, UR6 ;  /* 0x00000004ff067899 */ /* 0x000fe40008011606 */
[----:B------:R-:W-:Y:S02]  /*3b00*/  USHF.R.S32.HI UR4, URZ, 0x1f, UR5 ;  /* 0x0000001fff047899 */ /* 0x000fe40008011405 */
[----:B------:R-:W-:-:S02]  /*3b10*/  ULOP3.LUT UR6, UR6, 0x3fff, URZ, 0xc0, !UPT ;  /* 0x00003fff06067892 */ /* 0x000fc4000f8ec0ff */
[----:B------:R-:W-:Y:S02]  /*3b20*/  ULEA.HI UR4, UR4, UR5, URZ, 0x6 ;  /* 0x0000000504047291 */ /* 0x000fe4000f8f30ff */
[----:B------:R-:W-:Y:S02]  /*3b30*/  USHF.R.U32.HI UR5, URZ, 0x4, UR7 ;  /* 0x00000004ff057899 */ /* 0x000fe40008011607 */
[----:B------:R-:W-:Y:S02]  /*3b40*/  USHF.R.S32.HI UR28, URZ, 0x6, UR4 ;  /* 0x00000006ff1c7899 */ /* 0x000fe40008011404 */
[----:B------:R-:W-:Y:S02]  /*3b50*/  ULOP3.LUT UR5, UR5, 0x3fff, URZ, 0xc0, !UPT ;  /* 0x00003fff05057892 */ /* 0x000fe4000f8ec0ff */
[----:B------:R-:W-:Y:S02]  /*3b60*/  UISETP.LT.AND UP0, UPT, UR28, 0x1, UPT ;  /* 0x000000011c00788c */ /* 0x000fe4000bf01270 */
[----:B------:R-:W-:-:S02]  /*3b70*/  ULOP3.LUT UR20, UR6, 0x10000, URZ, 0xfc, !UPT ;  /* 0x0001000006147892 */ /* 0x000fc4000f8efcff */
[----:B------:R-:W-:Y:S02]  /*3b80*/  USEL UR29, UR28, 0x1, !UP0 ;  /* 0x000000011c1d7887 */ /* 0x000fe4000c000000 */
[----:B------:R-:W-:Y:S02]  /*3b90*/  ULOP3.LUT UR21, UR5, 0x10000, URZ, 0xfc, !UPT ;  /* 0x0001000005157892 */ /* 0x000fe4000f8efcff */
[----:B------:R-:W-:Y:S02]  /*3ba0*/  UIADD3 UR29, UPT, UPT, -UR29, URZ, URZ ;  /* 0x000000ff1d1d7290 */ /* 0x000fe4000fffe1ff */
[----:B----4-:R-:W-:Y:S01]  /*3bb0*/  UISETP.GE.AND UP4, UPT, UR8, 0x1, UPT ;  /* 0x000000010800788c */ /* 0x010fe2000bf86270 */
[----:B------:R-:W-:Y:S01]  /*3bc0*/  UMOV UR24, 0x0 ;  /* 0x0000000000187882 */ /* 0x000fe20000000000 */
[----:B------:R-:W-:Y:S01]  /*3bd0*/  UMOV UR25, 0x4200010 ;  /* 0x0420001000197882 */ /* 0x000fe20000000000 */
[----:B-1----:R-:W-:-:S15]  /*3be0*/  R2UR UR30, R0 ;  /* 0x00000000001e72ca */ /* 0x002fde00000e0000 */
.L_x_80:
[----:B------:R-:W-:Y:S02]  /*3bf0*/  LEA R0, R10, UR17, 0x3 ;  /* 0x000000110a007c11 */ /* 0x000fe4000f8e18ff */
[----:B------:R-:W-:Y:S02]  /*3c00*/  SHF.L.U32 R5, R9, 0x1f, RZ ;  /* 0x0000001f09057819 */ /* 0x000fe400000006ff */
[----:B------:R-:W-:Y:S01]  /*3c10*/  PLOP3.LUT P0, PT, PT, PT, UP4, 0x80, 0x8 ;  /* 0x000000000008781c */ /* 0x000fe20003f0f048 */
[----:B------:R-:W-:Y:S01]  /*3c20*/  VIADD R3, R0, 0x150 ;  /* 0x0000015000037836 */ /* 0x000fe20000000000 */
[----:B-1----:R-:W1:Y:S02]  /*3c30*/  SYNCS.PHASECHK.TRANS64.TRYWAIT P1, [R0+URZ+0x140], R5 ;  /* 0x00014005000075a7 */ /* 0x002e6400080211ff */
[----:B-1-3--:R-:W-:Y:S09]  /*3c40*/  @!P1 BRA `(.L_x_74) ;  /* 0x0000004c00389947 */ /* 0x00aff20003800000 */
.L_x_167:
[----:B------:R-:W-:Y:S01]  /*3c50*/  LEA R4, R10, UR17, 0x4 ;  /* 0x000000110a047c11 */ /* 0x000fe2000f8e20ff */
[----:B------:R-:W-:Y:S01]  /*3c60*/  @UP4 ULEA UR4, UR14, UR17, 0x3 ;  /* 0x000000110e044291 */ /* 0x000fe2000f8e18ff */
[----:B------:R-:W-:Y:S01]  /*3c70*/  PLOP3.LUT P2, PT, PT, PT, PT, 0x80, 0x8 ;  /* 0x000000000008781c */ /* 0x000fe20003f4f070 */
[----:B------:R-:W-:Y:S01]  /*3c80*/  ULEA UR23, UR22, UR17, 0x3 ;  /* 0x0000001116177291 */ /* 0x000fe2000f8e18ff */
[----:B------:R-:W-:Y:S02]  /*3c90*/  PRMT R3, RZ, 0x654, R3 ;  /* 0x00000654ff037816 */ /* 0x000fe40000000003 */
[----:B-1----:R-:W1:Y:S01]  /*3ca0*/  LDS.128 R4, [R4+0x1d0] ;  /* 0x0001d00004047984 */ /* 0x002e620000000c00 */
[----:B------:R-:W-:Y:S02]  /*3cb0*/  @P0 SHF.L.U32 R2, R8, 0x1f, RZ ;  /* 0x0000001f08020819 */ /* 0x000fe400000006ff */
[----:B------:R-:W-:Y:S01]  /*3cc0*/  SHF.L.U32 R0, R11, 0x1f, RZ ;  /* 0x0000001f0b007819 */ /* 0x000fe200000006ff */
[----:B------:R-:W-:Y:S01]  /*3cd0*/  @!PT LDS RZ, [RZ] ;  /* 0x00000000fffff984 */ /* 0x000fe20000000800 */
[----:B------:R-:W-:Y:S01]  /*3ce0*/  @!PT LDS RZ, [RZ] ;  /* 0x00000000fffff984 */ /* 0x000fe20000000800 */
[----:B------:R-:W-:Y:S01]  /*3cf0*/  @!PT LDS RZ, [RZ] ;  /* 0x00000000fffff984 */ /* 0x000fe20000000800 */
[----:B------:R-:W-:Y:S01]  /*3d00*/  @!PT LDS RZ, [RZ] ;  /* 0x00000000fffff984 */ /* 0x000fe20000000800 */
[----:B------:R2:W-:Y:S06]  /*3d10*/  MEMBAR.ALL.CTA ;  /* 0x0000000000007992 */ /* 0x0005ec0000008000 */
[----:B--2---:R-:W2:Y:S02]  /*3d20*/  FENCE.VIEW.ASYNC.S ;  /* 0x00000000000073c6 */ /* 0x004ea40000000000 */
[----:B--2---:R2:W-:Y:S01]  /*3d30*/  SYNCS.ARRIVE.TRANS64.RED.A1T0 RZ, [R3+URZ], RZ ;  /* 0x000000ff03ff79a7 */ /* 0x0045e200081004ff */
[----:B------:R2:W3:Y:S01]  /*3d40*/  @P0 SYNCS.PHASECHK.TRANS64.TRYWAIT P2, [UR4], R2 ;  /* 0x00000002ff0005a7 */ /* 0x0004e20008041104 */
[----:B------:R-:W-:Y:S01]  /*3d50*/  ULEA.HI UR4, UR22, UR22, URZ, 0x1 ;  /* 0x0000001616047291 */ /* 0x000fe2000f8f08ff */
[----:B-1----:R-:W-:-:S03]  /*3d60*/  LOP3.LUT P1, RZ, R6, 0x1, RZ, 0xc0, !PT ;  /* 0x0000000106ff7812 */ /* 0x002fc6000782c0ff */
[----:B------:R-:W-:Y:S02]  /*3d70*/  USHF.L.U32 UR18, UR4, 0x6, URZ ;  /* 0x0000000604127899 */ /* 0x000fe400080006ff */
[----:B------:R-:W-:Y:S02]  /*3d80*/  ULOP3.LUT UR4, UR4, 0xffe, URZ, 0xc0, !UPT ;  /* 0x00000ffe04047892 */ /* 0x000fe4000f8ec0ff */
[----:B------:R-:W-:Y:S02]  /*3d90*/  ULOP3.LUT UR18, UR18, 0xffffff80, URZ, 0xc0, !UPT ;  /* 0xffffff8012127892 */ /* 0x000fe4000f8ec0ff */
[----:B------:R-:W-:Y:S02]  /*3da0*/  UIADD3 UR4, UPT, UPT, -UR4, UR22, URZ ;  /* 0x0000001604047290 */ /* 0x000fe4000fffe1ff */
[----:B------:R-:W-:Y:S01]  /*3db0*/  UIADD3 UR18, UPT, UPT, UR30, UR18, URZ ;  /* 0x000000121e127290 */ /* 0x000fe2000fffe0ff */
[----:B------:R-:W1:Y:S03]  /*3dc0*/  SYNCS.PHASECHK.TRANS64.TRYWAIT P0, [UR23+0x180], R0 ;  /* 0x00018000ff0075a7 */ /* 0x000e660008001117 */
[----:B------:R-:W-:Y:S01]  /*3dd0*/  ULEA UR18, UR4, UR18, 0x14 ;  /* 0x0000001204127291 */ /* 0x000fe2000f8ea0ff */
[----:B-123--:R-:W-:Y:S11]  /*3de0*/  @!P0 BRA `(.L_x_75) ;  /* 0x0000004800e48947 */ /* 0x00eff60003800000 */
.L_x_169:
[----:B------:R-:W-:Y:S01]  /*3df0*/  IADD3 R10, PT, PT, R10, 0x1, RZ ;  /* 0x000000010a0a7810 */ /* 0x000fe20007ffe0ff */
[----:B------:R-:W-:Y:S06]  /*3e00*/  BRA.U !UP4, `(.L_x_76) ;  /* 0x000000010c987547 */ /* 0x000fec000b800000 */
[----:B------:R-:W-:Y:S01]  /*3e10*/  UPLOP3.LUT UP2, UPT, UPT, UPT, UPT, 0x40, 0x4 ;  /* 0x000000000004789c */ /* 0x000fe20003f4e870 */
[----:B------:R-:W-:Y:S01]  /*3e20*/  UMOV UR16, UR29 ;  /* 0x0000001d00107c82 */ /* 0x000fe20008000000 */
[----:B------:R-:W-:Y:S01]  /*3e30*/  UMOV UR15, UR28 ;  /* 0x0000001c000f7c82 */ /* 0x000fe20008000000 */
[----:B------:R-:W-:-:S08]  /*3e40*/  UMOV UR6, UR14 ;  /* 0x0000000e00067c82 */ /* 0x000fd00008000000 */
.L_x_79:
[----:B------:R-:W-:Y:S02]  /*3e50*/  UIADD3 UR16, UPT, UPT, UR16, 0x1, URZ ;  /* 0x0000000110107890 */ /* 0x000fe4000fffe0ff */
[----:B--2---:R-:W-:Y:S02]  /*3e60*/  ULEA UR5, UR6, UR17, 0x3 ;  /* 0x0000001106057291 */ /* 0x004fe4000f8e18ff */
[----:B------:R-:W-:Y:S01]  /*3e70*/  UISETP.NE.AND UP3, UPT, UR16, URZ, UPT ;  /* 0x000000ff1000728c */ /* 0x000fe2000bf65270 */
[----:B---3--:R-:W-:Y:S10]  /*3e80*/  @P2 BRA `(.L_x_77) ;  /* 0x00000000000c2947 */ /* 0x008ff40003800000 */
[----:B-1----:R-:W-:Y:S04]  /*3e90*/  SHF.L.U32 R3, R8, 0x1f, RZ ;  /* 0x0000001f08037819 */ /* 0x002fe800000006ff */
[----:B------:R-:W1:Y:S02]  /*3ea0*/  SYNCS.PHASECHK.TRANS64.TRYWAIT P0, [UR5], R3 ;  /* 0x00000003ff0075a7 */ /* 0x000e640008001105 */
[----:B-1----:R-:W-:Y:S05]  /*3eb0*/  @!P0 BRA `(.L_x_78) ;  /* 0x0000004800c88947 */ /* 0x002fea0003800000 */
.L_x_77:
[----:B------:R-:W-:Y:S01]  /*3ec0*/  UISETP.NE.AND UP0, UPT, UR15, 0x1, UPT ;  /* 0x000000010f00788c */ /* 0x000fe2000bf05270 */
[----:B------:R-:W-:Y:S01]  /*3ed0*/  PLOP3.LUT P2, PT, PT, PT, PT, 0x80, 0x8 ;  /* 0x000000000008781c */ /* 0x000fe20003f4f070 */
[----:B------:R-:W-:Y:S02]  /*3ee0*/  UIADD3 UR4, UPT, UPT, UR6, 0x1, URZ ;  /* 0x0000000106047890 */ /* 0x000fe4000fffe0ff */
[----:B------:R-:W-:Y:S02]  /*3ef0*/  ULEA UR12, UR6, UR21, 0x9 ;  /* 0x00000015060c7291 */ /* 0x000fe4000f8e48ff */
[----:B------:R-:W-:Y:S01]  /*3f00*/  UISETP.NE.AND UP1, UPT, UR4, 0x11, UPT ;  /* 0x000000110400788c */ /* 0x000fe2000bf25270 */
[----:B------:R-:W-:Y:S01]  /*3f10*/  PLOP3.LUT P0, PT, PT, PT, UP0, 0x80, 0x8 ;  /* 0x000000000008781c */ /* 0x000fe20003f0f008 */
[----:B------:R-:W-:Y:S02]  /*3f20*/  UIADD3 UR10, UPT, UPT, UR12, 0x2, URZ ;  /* 0x000000020c0a7890 */ /* 0x000fe4000fffe0ff */
[----:B------:R-:W-:Y:S02]  /*3f30*/  USEL UR7, URZ, 0x1, UP1 ;  /* 0x00000001ff077887 */ /* 0x000fe40008800000 */
[----:B------:R-:W-:Y:S02]  /*3f40*/  USEL UR14, UR4, URZ, UP1 ;  /* 0x000000ff040e7287 */ /* 0x000fe40008800000 */
[----:B------:R-:W-:Y:S02]  /*3f50*/  UIADD3 UR15, UPT, UPT, UR15, -0x1, URZ ;  /* 0xffffffff0f0f7890 */ /* 0x000fe4000fffe0ff */
[----:B------:R-:W-:Y:S01]  /*3f60*/  @UP0 ULEA UR4, UR14, UR17, 0x3 ;  /* 0x000000110e040291 */ /* 0x000fe2000f8e18ff */
[----:B------:R-:W-:Y:S01]  /*3f70*/  LOP3.LUT R8, R8, UR7, RZ, 0x3c, !PT ;  /* 0x0000000708087c12 */ /* 0x000fe2000f8e3cff */
[----:B------:R-:W-:Y:S01]  /*3f80*/  UIADD3 UR7, UPT, UPT, UR5, 0x88, URZ ;  /* 0x0000008805077890 */ /* 0x000fe2000fffe0ff */
[----:B------:R-:W-:Y:S02]  /*3f90*/  UMOV UR13, 0x80004020 ;  /* 0x80004020000d7882 */ /* 0x000fe40000000000 */
[----:B-1----:R-:W-:Y:S01]  /*3fa0*/  @P0 SHF.L.U32 R0, R8, 0x1f, RZ ;  /* 0x0000001f08000819 */ /* 0x002fe200000006ff */
[----:B------:R-:W-:Y:S01]  /*3fb0*/  UMOV UR5, 0x80004020 ;  /* 0x8000402000057882 */ /* 0x000fe20000000000 */
[----:B------:R-:W-:Y:S01]  /*3fc0*/  UMOV UR11, 0x80004020 ;  /* 0x80004020000b7882 */ /* 0x000fe20000000000 */
[----:B------:R-:W-:Y:S01]  /*3fd0*/  UMOV UR9, 0x80004020 ;  /* 0x8000402000097882 */ /* 0x000fe20000000000 */
[----:B------:R2:W3:Y:S01]  /*3fe0*/  @P0 SYNCS.PHASECHK.TRANS64.TRYWAIT P2, [UR4], R0 ;  /* 0x00000000ff0005a7 */ /* 0x0004e20008041104 */
[----:B------:R-:W-:Y:S03]  /*3ff0*/  ULEA UR4, UR6, UR20, 0x8 ;  /* 0x0000001406047291 */ /* 0x000fe6000f8e40ff */
[----:B------:R-:W-:Y:S01]  /*4000*/  UMOV UR6, UR14 ;  /* 0x0000000e00067c82 */ /* 0x000fe20008000000 */
[----:B------:R-:W-:Y:S05]  /*4010*/  UIADD3 UR8, UPT, UPT, UR4, 0x2, URZ ;  /* 0x0000000204087890 */ /* 0x000fea000fffe0ff */
[----:B------:R2:W-:Y:S01]  /*4020*/  UTCQMMA gdesc[UR4], gdesc[UR12], tmem[UR18], tmem[UR26], idesc[UR27], UP2 ;  /* 0x00ff1a0c040075ea */ /* 0x0005e20009000312 */
[----:B------:R-:W-:Y:S03]  /*4030*/  UPLOP3.LUT UP2, UPT, UPT, UPT, UPT, 0x80, 0x8 ;  /* 0x000000000008789c */ /* 0x000fe60003f4f070 */
[----:B------:R2:W-:Y:S01]  /*4040*/  UTCQMMA gdesc[UR8], gdesc[UR10], tmem[UR18], tmem[UR24], idesc[UR25], UPT ;  /* 0x00ff180a080075ea */ /* 0x0005e2000b800312 */
[----:B------:R2:W-:Y:S01]  /*4050*/  UTCBAR.MULTICAST [UR7], URZ, UR19 ;  /* 0x000000ff070073e9 */ /* 0x0005e20008000813 */
[----:B------:R-:W-:Y:S06]  /*4060*/  BRA.U UP3, `(.L_x_79) ;  /* 0xfffffffd03787547 */ /* 0x000fec000b83ffff */
.L_x_76:
[----:B--2---:R-:W-:Y:S01]  /*4070*/  UIADD3 UR4, UPT, UPT, UR22, 0x1, URZ ;  /* 0x0000000116047890 */ /* 0x004fe2000fffe0ff */
[C---:B------:R-:W-:Y:S01]  /*4080*/  ISETP.NE.AND P0, PT, R10.reuse, 0x2, PT ;  /* 0x000000020a00780c */ /* 0x040fe20003f05270 */
[----:B------:R-:W-:Y:S02]  /*4090*/  UIADD3 UR5, UPT, UPT, UR23, 0x160, URZ ;  /* 0x0000016017057890 */ /* 0x000fe4000fffe0ff */
[----:B------:R-:W-:Y:S01]  /*40a0*/  UISETP.NE.AND UP0, UPT, UR4, 0x4, UPT ;  /* 0x000000040400788c */ /* 0x000fe2000bf05270 */
[----:B-1----:R-:W-:Y:S02]  /*40b0*/  SEL R0, RZ, 0x1, P0 ;  /* 0x00000001ff007807 */ /* 0x002fe40000000000 */
[----:B------:R-:W-:Y:S01]  /*40c0*/  SEL R10, R10, RZ, P0 ;  /* 0x000000ff0a0a7207 */ /* 0x000fe20000000000 */
[----:B------:R-:W-:Y:S01]  /*40d0*/  USEL UR6, URZ, 0x1, UP0 ;  /* 0x00000001ff067887 */ /* 0x000fe20008000000 */
[----:B------:R-:W-:Y:S01]  /*40e0*/  LOP3.LUT R9, R9, R0, RZ, 0x3c, !PT ;  /* 0x0000000009097212 */ /* 0x000fe200078e3cff */
[----:B------:R-:W-:Y:S01]  /*40f0*/  USEL UR22, UR4, URZ, UP0 ;  /* 0x000000ff04167287 */ /* 0x000fe20008000000 */
[----:B------:R1:W-:Y:S03]  /*4100*/  UTCBAR [UR5], URZ ;  /* 0x000000ff050073e9 */ /* 0x0003e600080000ff */
[----:B------:R-:W-:Y:S01]  /*4110*/  LOP3.LUT R11, R11, UR6, RZ, 0x3c, !PT ;  /* 0x000000060b0b7c12 */ /* 0x000fe2000f8e3cff */
[----:B------:R-:W-:Y:S07]  /*4120*/  @P1 BRA `(.L_x_80) ;  /* 0xfffffff800b01947 */ /* 0x000fee000383ffff */
[----:B------:R-:W2:Y:S01]  /*4130*/  S2UR UR8, SR_CgaCtaId ;  /* 0x00000000000879c3 */ /* 0x000ea20000008800 */
[----:B------:R-:W-:Y:S01]  /*4140*/  ELECT P0, URZ, PT ;  /* 0x0000000000ff782f */ /* 0x000fe20003800000 */
[----:B------:R-:W-:Y:S01]  /*4150*/  IMAD.MOV.U32 R0, RZ, RZ, 0x1 ;  /* 0x00000001ff007424 */ /* 0x000fe200078e00ff */
[----:B------:R-:W-:Y:S01]  /*4160*/  UIADD3 UR17, UPT, UPT, UR17, 0x180, URZ ;  /* 0x0000018011117890 */ /* 0x000fe2000fffe0ff */
[----:B------:R-:W-:Y:S01]  /*4170*/  SHF.L.U32 R3, R11, 0x1f, RZ ;  /* 0x0000001f0b037819 */ /* 0x000fe200000006ff */
[----:B------:R-:W-:-:S03]  /*4180*/  UMOV UR4, 0x40 ;  /* 0x0000004000047882 */ /* 0x000fc60000000000 */
[----:B------:R-:W-:Y:S01]  /*4190*/  UVIRTCOUNT.DEALLOC.SMPOOL 0x80 ;  /* 0x000000800000784c */ /* 0x000fe20000000000 */
[----:B--2---:R-:W-:Y:S02]  /*41a0*/  ULEA UR8, UR8, UR4, 0x18 ;  /* 0x0000000408087291 */ /* 0x004fe4000f8ec0ff */
[----:B------:R-:W-:-:S07]  /*41b0*/  ULEA UR4, UR22, UR17, 0x3 ;  /* 0x0000001116047291 */ /* 0x000fce000f8e18ff */
[----:B------:R2:W-:Y:S02]  /*41c0*/  @P0 STS.U8 [UR8+0x1c], R0 ;  /* 0x00001c00ff000988 */ /* 0x0005e40008000008 */
[----:B------:R-:W4:Y:S02]  /*41d0*/  SYNCS.PHASECHK.TRANS64.TRYWAIT P0, [UR4], R3 ;  /* 0x00000003ff0075a7 */ /* 0x000f240008001104 */
[----:B--2-4-:R-:W-:Y:S05]  /*41e0*/  @!P0 BRA `(.L_x_81) ;  /* 0x0000004800148947 */ /* 0x014fea0003800000 */
.L_x_172:
[----:B------:R-:W-:-:S04]  /*41f0*/  UIADD3 UR4, UPT, UPT, UR22, 0x1, URZ ;  /* 0x0000000116047890 */ /* 0x000fc8000fffe0ff */
[----:B------:R-:W-:-:S04]  /*4200*/  UISETP.NE.AND UP0, UPT, UR4, 0x4, UPT ;  /* 0x000000040400788c */ /* 0x000fc8000bf05270 */
[----:B------:R-:W-:Y:S02]  /*4210*/  USEL UR6, URZ, 0x1, UP0 ;  /* 0x00000001ff067887 */ /* 0x000fe40008000000 */
[----:B------:R-:W-:-:S04]  /*4220*/  USEL UR4, UR4, URZ, UP0 ;  /* 0x000000ff04047287 */ /* 0x000fc80008000000 */
[----:B-1----:R-:W-:Y:S01]  /*4230*/  ULEA UR5, UR4, UR17, 0x3 ;  /* 0x0000001104057291 */ /* 0x002fe2000f8e18ff */
[----:B------:R-:W-:-:S04]  /*4240*/  LOP3.LUT R2, R11, UR6, RZ, 0x3c, !PT ;  /* 0x000000060b027c12 */ /* 0x000fc8000f8e3cff */
[----:B--2---:R-:W-:-:S04]  /*4250*/  SHF.L.U32 R3, R2, 0x1f, RZ ;  /* 0x0000001f02037819 */ /* 0x004fc800000006ff */
[----:B------:R-:W1:Y:S02]  /*4260*/  SYNCS.PHASECHK.TRANS64.TRYWAIT P0, [UR5], R3 ;  /* 0x00000003ff0075a7 */ /* 0x000e640008001105 */
[----:B-1----:R-:W-:Y:S05]  /*4270*/  @!P0 BRA `(.L_x_82) ;  /* 0x0000004800088947 */ /* 0x002fea0003800000 */
.L_x_174:
        /* <DEDUP_REMOVED lines=9> */
.L_x_176:
[----:B------:R-:W-:-:S04]  /*4310*/  UIADD3 UR4, UPT, UPT, UR4, 0x1, URZ ;  /* 0x0000000104047890 */ /* 0x000fc8000fffe0ff */
[----:B------:R-:W-:-:S04]  /*4320*/  UISETP.NE.AND UP0, UPT, UR4, 0x4, UPT ;  /* 0x000000040400788c */ /* 0x000fc8000bf05270 */
[----:B------:R-:W-:Y:S02]  /*4330*/  USEL UR5, URZ, 0x1, UP0 ;  /* 0x00000001ff057887 */ /* 0x000fe40008000000 */
[----:B------:R-:W-:-:S04]  /*4340*/  USEL UR4, UR4, URZ, UP0 ;  /* 0x000000ff04047287 */ /* 0x000fc80008000000 */
[----:B------:R-:W-:Y:S01]  /*4350*/  ULEA UR4, UR4, UR17, 0x3 ;  /* 0x0000001104047291 */ /* 0x000fe2000f8e18ff */
[----:B-1----:R-:W-:-:S04]  /*4360*/  LOP3.LUT R3, R2, UR5, RZ, 0x3c, !PT ;  /* 0x0000000502037c12 */ /* 0x002fc8000f8e3cff */
[----:B------:R-:W-:-:S04]  /*4370*/  SHF.L.U32 R3, R3, 0x1f, RZ ;  /* 0x0000001f03037819 */ /* 0x000fc800000006ff */
[----:B------:R-:W1:Y:S02]  /*4380*/  SYNCS.PHASECHK.TRANS64.TRYWAIT P0, [UR4], R3 ;  /* 0x00000003ff0075a7 */ /* 0x000e640008001104 */
[----:B-1----:R-:W-:Y:S05]  /*4390*/  @!P0 BRA `(.L_x_84) ;  /* 0x0000004400f08947 */ /* 0x002fea0003800000 */
.L_x_178:
[----:B------:R-:W-:Y:S01]  /*43a0*/  NOP ;  /* 0x0000000000007918 */ /* 0x000fe20000000000 */
[----:B-1----:R-:W1:Y:S01]  /*43b0*/  LDS R0, [UR8+0x14] ;  /* 0x00001408ff007984 */ /* 0x002e620008000800 */
[----:B------:R-:W-:Y:S01]  /*43c0*/  ULOP3.LUT UR4, UR30, 0xffff, URZ, 0xc0, !UPT ;  /* 0x0000ffff1e047892 */ /* 0x000fe2000f8ec0ff */
[----:B------:R-:W-:Y:S01]  /*43d0*/  UMOV UR5, 0xffff ;  /* 0x0000ffff00057882 */ /* 0x000fe20000000000 */
[----:B------:R-:W-:Y:S02]  /*43e0*/  UMOV UR6, 0x1 ;  /* 0x0000000100067882 */ /* 0x000fe40000000000 */
[----:B------:R-:W-:-:S04]  /*43f0*/  USHF.R.U32.HI UR4, URZ, 0x5, UR4 ;  /* 0x00000005ff047899 */ /* 0x000fc80008011604 */
[----:B------:R-:W-:Y:S02]  /*4400*/  USHF.L.U32 UR5, UR5, UR4, URZ ;  /* 0x0000000405057299 */ /* 0x000fe400080006ff */
[----:B------:R-:W-:-:S04]  /*4410*/  USHF.L.U32 UR4, UR6, UR4, URZ ;  /* 0x0000000406047299 */ /* 0x000fc800080006ff */
[----:B-1----:R-:W-:-:S04]  /*4420*/  LOP3.LUT R0, R0, UR5, RZ, 0xc0, !PT ;  /* 0x0000000500007c12 */ /* 0x002fc8000f8ec0ff */
[----:B------:R-:W-:-:S13]  /*4430*/  ISETP.NE.AND P0, PT, R0, UR5, PT ;  /* 0x0000000500007c0c */ /* 0x000fda000bf05270 */
[----:B------:R-:W-:Y:S05]  /*4440*/  @P0 BRA `(.L_x_85) ;  /* 0x0000000000580947 */ /* 0x000fea0003800000 */
[----:B------:R-:W1:Y:S02]  /*4450*/  LDS R0, [UR8+0x18] ;  /* 0x00001808ff007984 */ /* 0x000e640008000800 */
[----:B-1----:R-:W-:-:S04]  /*4460*/  LOP3.LUT R0, R0, UR4, RZ, 0xc0, !PT ;  /* 0x0000000400007c12 */ /* 0x002fc8000f8ec0ff */
[----:B------:R-:W-:-:S13]  /*4470*/  ISETP.NE.AND P0, PT, R0, UR4, PT ;  /* 0x0000000400007c0c */ /* 0x000fda000bf05270 */
[----:B------:R-:W-:Y:S05]  /*4480*/  @P0 BRA `(.L_x_86) ;  /* 0x00000000003c0947 */ /* 0x000fea0003800000 */
[----:B------:R-:W1:Y:S01]  /*4490*/  S2R R2, SR_LANEID ;  /* 0x0000000000027919 */ /* 0x000e620000000000 */
[----:B------:R-:W-:Y:S01]  /*44a0*/  ULOP3.LUT UR5, URZ, UR5, URZ, 0x33, !UPT ;  /* 0x00000005ff057292 */ /* 0x000fe2000f8e33ff */
[----:B------:R-:W-:Y:S01]  /*44b0*/  LOP3.LUT R4, RZ, UR4, RZ, 0x33, !PT ;  /* 0x00000004ff047c12 */ /* 0x000fe2000f8e33ff */
[----:B------:R-:W-:Y:S02]  /*44c0*/  VOTEU.ANY UR4, UPT, PT ;  /* 0x0000000000047886 */ /* 0x000fe400038e0100 */
[----:B------:R-:W-:Y:S01]  /*44d0*/  UFLO.U32 UR4, UR4 ;  /* 0x00000004000472bd */ /* 0x000fe200080e0000 */
[----:B------:R-:W2:Y:S01]  /*44e0*/  REDUX UR6, R4 ;  /* 0x00000000040673c4 */ /* 0x000ea20000000000 */
[----:B------:R-:W-:-:S06]  /*44f0*/  IMAD.U32 R0, RZ, RZ, UR5 ;  /* 0x00000005ff007e24 */ /* 0x000fcc000f8e00ff */
[----:B------:R4:W-:Y:S01]  /*4500*/  UTCATOMSWS.AND URZ, UR5 ;  /* 0x0000000500ff79e3 */ /* 0x0009e20008000000 */
[----:B------:R-:W3:Y:S01]  /*4510*/  REDUX UR7, R0 ;  /* 0x00000000000773c4 */ /* 0x000ee20000000000 */
[----:B-1----:R-:W-:Y:S01]  /*4520*/  ISETP.EQ.U32.AND P0, PT, R2, UR4, PT ;  /* 0x0000000402007c0c */ /* 0x002fe2000bf02070 */
[----:B--2---:R-:W-:Y:S01]  /*4530*/  IMAD.U32 R2, RZ, RZ, UR6 ;  /* 0x00000006ff027e24 */ /* 0x004fe2000f8e00ff */
[----:B---3--:R-:W-:-:S11]  /*4540*/  MOV R3, UR7 ;  /* 0x0000000700037c02 */ /* 0x008fd60008000f00 */
[----:B------:R4:W-:Y:S04]  /*4550*/  @P0 ATOMS.AND RZ, [UR8+0x14], R3 ;  /* 0x00001403ffff098c */ /* 0x0009e8000a800008 */
[----:B------:R4:W-:Y:S01]  /*4560*/  @P0 ATOMS.AND RZ, [UR8+0x18], R2 ;  /* 0x00001802ffff098c */ /* 0x0009e2000a800008 */
[----:B------:R-:W-:Y:S05]  /*4570*/  BRA `(.L_x_87) ;  /* 0x0000000000147947 */ /* 0x000fea0003800000 */
.L_x_86:
[----:B------:R-:W-:Y:S02]  /*4580*/  MOV R2, 0x45a0 ;  /* 0x000045a000027802 */ /* 0x000fe40000000f00 */
[----:B---3-5:R-:W-:Y:S05]  /*4590*/  CALL.REL.NOINC `($__internal_0_$__cuda_sm10x_tcgen05_guardrail_trap_col_being_dealloced_not_returned_by_alloc) ;  /* 0x00000048004c7944 */ /* 0x028fea0003c00000 */
[----:B------:R-:W-:Y:S05]  /*45a0*/  BRA `(.L_x_87) ;  /* 0x0000000000087947 */ /* 0x000fea0003800000 */
.L_x_85:
[----:B------:R-:W-:Y:S02]  /*45b0*/  MOV R2, 0x45d0 ;  /* 0x000045d000027802 */ /* 0x000fe40000000f00 */
[----:B---3-5:R-:W-:Y:S05]  /*45c0*/  CALL.REL.NOINC `($__internal_2_$__cuda_sm10x_tcgen05_guardrail_trap_unallocated_columns_being_dealloced) ;  /* 0x0000004800587944 */ /* 0x028fea0003c00000 */
.L_x_87:
[----:B------:R-:W-:Y:S01]  /*45d0*/  NOP ;  /* 0x0000000000007918 */ /* 0x000fe20000000000 */
[----:B----4-:R-:W-:Y:S05]  /*45e0*/  EXIT ;  /* 0x000000000000794d */ /* 0x010fea0003800000 */
.L_x_69:
[----:B------:R-:W-:-:S09]  /*45f0*/  UISETP.NE.OR UP0, UPT, UR17, 0x3, !UP3 ;  /* 0x000000031100788c */ /* 0x000fd2000df05670 */
[----:B------:R-:W-:Y:S05]  /*4600*/  BRA.U UP0, `(.L_x_88) ;  /* 0x0000000d00807547 */ /* 0x000fea000b800000 */
[----:B------:R-:W1:Y:S01]  /*4610*/  S2UR UR10, SR_CgaCtaId ;  /* 0x00000000000a79c3 */ /* 0x000e620000008800 */
[----:B------:R-:W2:Y:S01]  /*4620*/  LDCU UR32, c[0x0][0x370] ;  /* 0x00006e00ff2077ac */ /* 0x000ea20008000800 */
[----:B------:R-:W-:Y:S02]  /*4630*/  HFMA2 R13, -RZ, RZ, 0, 0 ;  /* 0x00000000ff0d7431 */ /* 0x000fe400000001ff */
[----:B------:R-:W-:Y:S01]  /*4640*/  IMAD.MOV.U32 R15, RZ, RZ, 0x1 ;  /* 0x00000001ff0f7424 */ /* 0x000fe200078e00ff */
[----:B------:R-:W-:Y:S01]  /*4650*/  MOV R7, 0x1000 ;  /* 0x0000100000077802 */ /* 0x000fe20000000f00 */
[----:B------:R-:W2:Y:S01]  /*4660*/  LDCU.128 UR28, c[0x0][0xb10] ;  /* 0x00016200ff1c77ac */ /* 0x000ea20008000c00 */
[----:B------:R-:W-:Y:S01]  /*4670*/  IMAD.MOV.U32 R14, RZ, RZ, RZ ;  /* 0x000000ffff0e7224 */ /* 0x000fe200078e00ff */
[----:B------:R-:W3:Y:S01]  /*4680*/  LDC.64 R16, c[0x0][0x348] ;  /* 0x0000d200ff107b82 */ /* 0x000ee20000000a00 */
[----:B------:R-:W4:Y:S01]  /*4690*/  LDCU UR27, c[0x0][0x374] ;  /* 0x00006e80ff1b77ac */ /* 0x000f220008000800 */
[----:B------:R-:W1:Y:S06]  /*46a0*/  LDCU UR15, c[0x0][0xb0c] ;  /* 0x00016180ff0f77ac */ /* 0x000e6c0008000800 */
[----:B------:R-:W3:Y:S01]  /*46b0*/  LDC.64 R2, c[0x0][0x888] ;  /* 0x00022200ff027b82 */ /* 0x000ee20000000a00 */
[----:B------:R-:W1:Y:S01]  /*46c0*/  LDCU UR39, c[0x0][0xb20] ;  /* 0x00016400ff2777ac */ /* 0x000e620008000800 */
[----:B------:R-:W1:Y:S06]  /*46d0*/  LDCU UR4, c[0x0][0xb30] ;  /* 0x00016600ff0477ac */ /* 0x000e6c0008000800 */
[----:B------:R-:W3:Y:S01]  /*46e0*/  LDC.64 R4, c[0x0][0x890] ;  /* 0x00022400ff047b82 */ /* 0x000ee20000000a00 */
[----:B------:R-:W-:Y:S01]  /*46f0*/  UMOV UR21, 0x400 ;  /* 0x0000040000157882 */ /* 0x000fe20000000000 */
[----:B--2---:R-:W-:-:S02]  /*4700*/  UIMAD.WIDE.U32 UR6, UR32, UR28, URZ ;  /* 0x0000001c200672a5 */ /* 0x004fc4000f8e00ff */
[----:B----4-:R-:W-:Y:S02]  /*4710*/  UIMAD.WIDE.U32 UR8, UR27, UR31, URZ ;  /* 0x0000001f1b0872a5 */ /* 0x010fe4000f8e00ff */
[----:B-1----:R-:W-:Y:S02]  /*4720*/  ULEA UR21, UR10, UR21, 0x18 ;  /* 0x000000150a157291 */ /* 0x002fe4000f8ec0ff */
[----:B------:R-:W-:Y:S02]  /*4730*/  UPLOP3.LUT UP3, UPT, UPT, UPT, UPT, 0x40, 0x4 ;  /* 0x000000000004789c */ /* 0x000fe40003f6e870 */
[----:B------:R-:W-:Y:S02]  /*4740*/  UIADD3 UR33, UPT, UPT, UR21, 0x118, URZ ;  /* 0x0000011815217890 */ /* 0x000fe4000fffe0ff */
[----:B------:R-:W-:Y:S01]  /*4750*/  UIADD3 UR17, UPT, UPT, UR21, 0x110, URZ ;  /* 0x0000011015117890 */ /* 0x000fe2000fffe0ff */
[----:B------:R-:W-:Y:S01]  /*4760*/  UMOV UR6, UR7 ;  /* 0x0000000700067c82 */ /* 0x000fe20008000000 */
[----:B------:R-:W-:Y:S01]  /*4770*/  UMOV UR35, UR9 ;  /* 0x0000000900237c82 */ /* 0x000fe20008000000 */
[----:B------:R-:W-:-:S02]  /*4780*/  UISETP.GE.AND UP0, UPT, UR42, 0x1, UPT ;  /* 0x000000012a00788c */ /* 0x000fc4000bf06270 */
[----:B------:R-:W-:Y:S01]  /*4790*/  UISETP.NE.AND UP4, UPT, UR42, 0x1, UPT ;  /* 0x000000012a00788c */ /* 0x000fe2000bf85270 */
[----:B------:R-:W1:Y:S01]  /*47a0*/  LDCU.64 UR22, c[0x0][0xb28] ;  /* 0x00016500ff1677ac */ /* 0x000e620008000a00 */
[----:B------:R-:W-:Y:S02]  /*47b0*/  UISETP.NE.AND UP6, UPT, UR15, 0x1, UPT ;  /* 0x000000010f00788c */ /* 0x000fe4000bfc5270 */
[----:B------:R-:W-:Y:S02]  /*47c0*/  UISETP.NE.AND UP5, UPT, UR30, 0x1, UPT ;  /* 0x000000011e00788c */ /* 0x000fe4000bfa5270 */
[----:B------:R-:W-:Y:S02]  /*47d0*/  UPRMT UR33, UR10, 0x654, UR33 ;  /* 0x000006540a217896 */ /* 0x000fe40008000021 */
[----:B------:R-:W-:Y:S02]  /*47e0*/  USHF.R.U32.HI UR37, URZ, UR29, UR6 ;  /* 0x0000001dff257299 */ /* 0x000fe40008011606 */
[----:B------:R-:W-:-:S02]  /*47f0*/  UPRMT UR34, UR10, 0x654, UR17 ;  /* 0x000006540a227896 */ /* 0x000fc40008000011 */
[----:B------:R-:W-:Y:S02]  /*4800*/  USHF.R.U32.HI UR35, URZ, UR39, UR35 ;  /* 0x00000027ff237299 */ /* 0x000fe40008011623 */
[----:B------:R-:W-:-:S11]  /*4810*/  UISETP.NE.AND UP2, UPT, UR4, 0x1, UPT ;  /* 0x000000010400788c */ /* 0x000fd6000bf45270 */
.L_x_97:
[C---:B------:R-:W-:Y:S02]  /*4820*/  LEA R12, R14.reuse, UR21, 0x3 ;  /* 0x000000150e0c7c11 */ /* 0x040fe4000f8e18ff */
[----:B------:R-:W-:Y:S02]  /*4830*/  SHF.L.U32 R9, R13, 0x1f, RZ ;  /* 0x0000001f0d097819 */ /* 0x000fe400000006ff */
[----:B------:R-:W-:Y:S02]  /*4840*/  LEA R10, R14, UR21, 0x4 ;  /* 0x000000150e0a7c11 */ /* 0x000fe4000f8e20ff */
[----:B--2---:R-:W2:Y:S02]  /*4850*/  SYNCS.PHASECHK.TRANS64.TRYWAIT P0, [R12+URZ+0x140], R9 ;  /* 0x000140090c0075a7 */ /* 0x004ea400080011ff */
[----:B--2---:R-:W-:Y:S05]  /*4860*/  @!P0 BRA `(.L_x_89) ;  /* 0x0000004000d48947 */ /* 0x004fea0003800000 */
.L_x_179:
[----:B--2---:R-:W2:Y:S01]  /*4870*/  LDS.128 R8, [R10+0x1d0] ;  /* 0x0001d0000a087984 */ /* 0x004ea20000000c00 */
[----:B------:R-:W-:Y:S01]  /*4880*/  UISETP.GE.AND UP0, UPT, UR42, 0x1, UPT ;  /* 0x000000012a00788c */ /* 0x000fe2000bf06270 */
[----:B------:R-:W-:Y:S01]  /*4890*/  @!PT LDS RZ, [RZ] ;  /* 0x00000000fffff984 */ /* 0x000fe20000000800 */
[----:B------:R-:W-:Y:S01]  /*48a0*/  @!PT LDS RZ, [RZ] ;  /* 0x00000000fffff984 */ /* 0x000fe20000000800 */
[----:B------:R-:W-:Y:S01]  /*48b0*/  @!PT LDS RZ, [RZ] ;  /* 0x00000000fffff984 */ /* 0x000fe20000000800 */
[----:B------:R-:W-:Y:S01]  /*48c0*/  @!PT LDS RZ, [RZ] ;  /* 0x00000000fffff984 */ /* 0x000fe20000000800 */
[----:B------:R4:W-:Y:S06]  /*48d0*/  MEMBAR.ALL.CTA ;  /* 0x0000000000007992 */ /* 0x0009ec0000008000 */
[----:B----4-:R-:W4:Y:S01]  /*48e0*/  FENCE.VIEW.ASYNC.S ;  /* 0x00000000000073c6 */ /* 0x010f220000000000 */
[----:B--2---:R-:W-:Y:S11]  /*48f0*/  LOP3.LUT P0, RZ, R10, 0x1, RZ, 0xc0, !PT ;  /* 0x000000010aff7812 */ /* 0x004ff6000780c0ff */
[----:B------:R-:W-:Y:S02]  /*4900*/  @!UPT UIADD3 URZ, UPT, UPT, URZ, URZ, URZ ;  /* 0x000000fffffff290 */ /* 0x000fe4000fffe0ff */
[----:B----4-:R-:W-:Y:S01]  /*4910*/  VOTEU.ANY UP1, P0 ;  /* 0x0000000000ff7886 */ /* 0x010fe20000020100 */
[----:B------:R-:W-:Y:S11]  /*4920*/  PLOP3.LUT P0, PT, PT, PT, UP1, 0x80, 0x8 ;  /* 0x000000000008781c */ /* 0x000ff60003f0f018 */
[----:B------:R-:W-:Y:S02]  /*4930*/  @!UPT UIADD3 URZ, UPT, UPT, URZ, URZ, URZ ;  /* 0x000000fffffff290 */ /* 0x000fe4000fffe0ff */
[----:B------:R-:W-:Y:S02]  /*4940*/  @P0 SHF.R.U32.HI R0, RZ, 0x10, R9 ;  /* 0x00000010ff000819 */ /* 0x000fe40000011609 */
[----:B------:R-:W-:Y:S02]  /*4950*/  @P0 MOV R6, R8 ;  /* 0x0000000800060202 */ /* 0x000fe40000000f00 */
[----:B------:R-:W-:Y:S01]  /*4960*/  @P0 R2UR UR4, R0 ;  /* 0x00000000000402ca */ /* 0x000fe200000e0000 */
[----:B------:R-:W-:Y:S01]  /*4970*/  VIADD R0, R12, 0x150 ;  /* 0x000001500c007836 */ /* 0x000fe20000000000 */
[----:B------:R-:W-:Y:S02]  /*4980*/  @P0 LOP3.LUT R8, R9, 0xffff, RZ, 0xc0, !PT ;  /* 0x0000ffff09080812 */ /* 0x000fe400078ec0ff */
[----:B------:R-:W-:Y:S02]  /*4990*/  @P0 R2UR UR6, R6 ;  /* 0x00000000060602ca */ /* 0x000fe400000e0000 */
[----:B------:R-:W-:Y:S02]  /*49a0*/  PRMT R0, RZ, 0x654, R0 ;  /* 0x00000654ff007816 */ /* 0x000fe40000000000 */
[----:B------:R-:W-:Y:S02]  /*49b0*/  @P0 R2UR UR5, R8 ;  /* 0x00000000080502ca */ /* 0x000fe400000e0000 */
[----:B------:R2:W-:Y:S03]  /*49c0*/  SYNCS.ARRIVE.TRANS64.RED.A1T0 RZ, [R0+URZ], RZ ;  /* 0x000000ff00ff79a7 */ /* 0x0005e600081004ff */
[----:B------:R-:W-:Y:S04]  /*49d0*/  @UP1 UMOV UR26, UR4 ;  /* 0x00000004001a1c82 */ /* 0x000fe80008000000 */
[----:B------:R-:W-:Y:S04]  /*49e0*/  @UP1 UMOV UR14, UR6 ;  /* 0x00000006000e1c82 */ /* 0x000fe80008000000 */
[----:B------:R-:W-:Y:S01]  /*49f0*/  @UP1 UMOV UR13, UR5 ;  /* 0x00000005000d1c82 */ /* 0x000fe20008000000 */
[----:B------:R-:W-:Y:S05]  /*4a00*/  BRA.U !UP0, `(.L_x_90) ;  /* 0x0000000108a47547 */ /* 0x000fea000b800000 */
[----:B------:R-:W-:Y:S02]  /*4a10*/  UIMAD.WIDE.U32 UR8, UR13, UR31, URZ ;  /* 0x0000001f0d0872a5 */ /* 0x000fe4000f8e00ff */
[----:B------:R-:W-:Y:S02]  /*4a20*/  UIMAD.WIDE.U32 UR10, UR14, UR28, URZ ;  /* 0x0000001c0e0a72a5 */ /* 0x000fe4000f8e00ff */
[----:B------:R-:W-:Y:S02]  /*4a30*/  USEL UR4, UR27, UR35, !UP5 ;  /* 0x000000231b047287 */ /* 0x000fe4000e800000 */
[----:B------:R-:W-:Y:S02]  /*4a40*/  USEL UR7, UR32, UR37, !UP6 ;  /* 0x0000002520077287 */ /* 0x000fe4000f000000 */
[----:B-1----:R-:W-:Y:S02]  /*4a50*/  UIMAD.WIDE.U32 UR18, UR4, UR22, URZ ;  /* 0x00000016041272a5 */ /* 0x002fe4000f8e00ff */
[----:B------:R-:W-:Y:S01]  /*4a60*/  UIMAD.WIDE.U32 UR24, UR7, UR22, URZ ;  /* 0x00000016071872a5 */ /* 0x000fe2000f8e00ff */
[----:B------:R-:W-:Y:S02]  /*4a70*/  UMOV UR5, UR9 ;  /* 0x0000000900057c82 */ /* 0x000fe40008000000 */
[----:B------:R-:W-:Y:S03]  /*4a80*/  USHF.R.U32.HI UR6, URZ, UR39, UR5 ;  /* 0x00000027ff067299 */ /* 0x000fe60008011605 */
[----:B------:R-:W-:Y:S01]  /*4a90*/  UMOV UR5, UR11 ;  /* 0x0000000b00057c82 */ /* 0x000fe20008000000 */
[----:B------:R-:W-:Y:S02]  /*4aa0*/  USEL UR6, UR13, UR6, !UP5 ;  /* 0x000000060d067287 */ /* 0x000fe4000e800000 */
[----:B------:R-:W-:Y:S02]  /*4ab0*/  USHF.R.U32.HI UR8, URZ, UR29, UR5 ;  /* 0x0000001dff087299 */ /* 0x000fe40008011605 */
[----:B------:R-:W-:Y:S01]  /*4ac0*/  UIMAD.WIDE.U32 UR10, UR6, UR22, URZ ;  /* 0x00000016060a72a5 */ /* 0x000fe2000f8e00ff */
[----:B------:R-:W-:Y:S02]  /*4ad0*/  UMOV UR5, UR19 ;  /* 0x0000001300057c82 */ /* 0x000fe40008000000 */
[----:B------:R-:W-:Y:S03]  /*4ae0*/  @UP4 USHF.R.U32.HI UR4, URZ, UR23, UR5 ;  /* 0x00000017ff044299 */ /* 0x000fe60008011605 */
[----:B------:R-:W-:Y:S01]  /*4af0*/  UMOV UR5, UR25 ;  /* 0x0000001900057c82 */ /* 0x000fe20008000000 */
[----:B------:R-:W-:Y:S02]  /*4b00*/  UIMAD UR4, UR42, UR4, URZ ;  /* 0x000000042a0472a4 */ /* 0x000fe4000f8e02ff */
[----:B------:R-:W-:Y:S02]  /*4b10*/  @UP4 USHF.R.U32.HI UR7, URZ, UR23, UR5 ;  /* 0x00000017ff074299 */ /* 0x000fe40008011605 */
[----:B------:R-:W-:Y:S02]  /*4b20*/  USEL UR5, UR14, UR8, !UP6 ;  /* 0x000000080e057287 */ /* 0x000fe4000f000000 */
[----:B------:R-:W-:Y:S02]  /*4b30*/  UIMAD UR8, UR42, UR7, URZ ;  /* 0x000000072a0872a4 */ /* 0x000fe4000f8e02ff */
[----:B------:R-:W-:Y:S03]  /*4b40*/  UISETP.GE.AND UP0, UPT, UR6, UR4, UPT ;  /* 0x000000040600728c */ /* 0x000fe6000bf06270 */
[----:B------:R-:W-:Y:S01]  /*4b50*/  UMOV UR4, UR11 ;  /* 0x0000000b00047c82 */ /* 0x000fe20008000000 */
[----:B------:R-:W-:Y:S02]  /*4b60*/  UISETP.GE.OR UP0, UPT, UR5, UR8, UP0 ;  /* 0x000000080500728c */ /* 0x000fe40008706670 */
[----:B------:R-:W-:Y:S02]  /*4b70*/  USHF.R.U32.HI UR4, URZ, UR23, UR4 ;  /* 0x00000017ff047299 */ /* 0x000fe40008011604 */
[----:B------:R-:W-:Y:S02]  /*4b80*/  UIMAD.WIDE.U32 UR8, UR5, UR22, URZ ;  /* 0x00000016050872a5 */ /* 0x000fe4000f8e00ff */
[----:B------:R-:W-:Y:S04]  /*4b90*/  USEL UR10, UR6, UR4, !UP4 ;  /* 0x00000004060a7287 */ /* 0x000fe8000e000000 */
[----:B------:R-:W-:Y:S01]  /*4ba0*/  UIADD3 UR11, UPT, UPT, -UR10, URZ, URZ ;  /* 0x000000ff0a0b7290 */ /* 0x000fe2000fffe1ff */
[----:B------:R-:W-:Y:S02]  /*4bb0*/  @!UP0 UMOV UR4, UR9 ;  /* 0x0000000900048c82 */ /* 0x000fe40008000000 */
[----:B------:R-:W-:Y:S02]  /*4bc0*/  @!UP0 USHF.R.U32.HI UR4, URZ, UR23, UR4 ;  /* 0x00000017ff048299 */ /* 0x000fe40008011604 */
[----:B------:R-:W-:Y:S02]  /*4bd0*/  UIMAD UR8, UR42, UR11, UR6 ;  /* 0x0000000b2a0872a4 */ /* 0x000fe4000f8e0206 */
[----:B------:R-:W-:Y:S04]  /*4be0*/  @!UP0 USEL UR4, UR5, UR4, !UP4 ;  /* 0x0000000405048287 */ /* 0x000fe8000e000000 */
[----:B------:R-:W-:Y:S02]  /*4bf0*/  @!UP0 UIMAD UR8, UR7, UR8, UR4 ;  /* 0x00000008070882a4 */ /* 0x000fe4000f8e0204 */
[----:B------:R-:W-:Y:S02]  /*4c00*/  @!UP0 UIADD3 UR9, UPT, UPT, UR10, -UR4, URZ ;  /* 0x800000040a098290 */ /* 0x000fe4000fffe0ff */
[----:B------:R-:W-:Y:S02]  /*4c10*/  UIADD3 UR4, UPT, UPT, -UR5, URZ, URZ ;  /* 0x000000ff05047290 */ /* 0x000fe4000fffe1ff */
[----:B------:R-:W-:Y:S02]  /*4c20*/  UIADD3 UR7, UPT, UPT, -UR6, URZ, URZ ;  /* 0x000000ff06077290 */ /* 0x000fe4000fffe1ff */
[----:B------:R-:W-:Y:S02]  /*4c30*/  @!UP0 UIMAD UR6, UR9, UR42, UR5 ;  /* 0x0000002a090682a4 */ /* 0x000fe4000f8e0205 */
[----:B------:R-:W-:Y:S02]  /*4c40*/  UIMAD UR14, UR15, UR4, UR14 ;  /* 0x000000040f0e72a4 */ /* 0x000fe4000f8e020e */
[----:B------:R-:W-:Y:S01]  /*4c50*/  UIMAD UR13, UR30, UR7, UR13 ;  /* 0x000000071e0d72a4 */ /* 0x000fe2000f8e020d */
[----:B------:R-:W-:Y:S02]  /*4c60*/  @!UP0 UMOV UR5, UR8 ;  /* 0x0000000800058c82 */ /* 0x000fe40008000000 */
[----:B------:R-:W-:Y:S02]  /*4c70*/  UIMAD UR14, UR5, UR15, UR14 ;  /* 0x0000000f050e72a4 */ /* 0x000fe4000f8e020e */
[----:B------:R-:W-:Y:S11]  /*4c80*/  UIMAD UR13, UR6, UR30, UR13 ;  /* 0x0000001e060d72a4 */ /* 0x000ff6000f8e020d */
[----:B------:R-:W-:Y:S01]  /*4c90*/  @!UPT UIADD3 URZ, UPT, UPT, URZ, URZ, URZ ;  /* 0x000000fffffff290 */ /* 0x000fe2000fffe0ff */
.L_x_90:
[----:B------:R-:W4:Y:S01]  /*4ca0*/  @!UP2 LDCU.128 UR8, c[0x0][0xb10] ;  /* 0x00016200ff08a7ac */ /* 0x000f220008000c00 */
[C---:B---3--:R-:W-:Y:S02]  /*4cb0*/  ISETP.NE.U32.AND P1, PT, R4.reuse, RZ, PT ;  /* 0x000000ff0400720c */ /* 0x048fe40003f25070 */
[----:B------:R-:W-:Y:S02]  /*4cc0*/  ISETP.NE.U32.AND P0, PT, R4, RZ, PT ;  /* 0x000000ff0400720c */ /* 0x000fe40003f05070 */
[C---:B------:R-:W-:Y:S02]  /*4cd0*/  ISETP.NE.AND.EX P1, PT, R5.reuse, RZ, PT, P1 ;  /* 0x000000ff0500720c */ /* 0x040fe40003f25310 */
[----:B------:R-:W-:Y:S01]  /*4ce0*/  ISETP.NE.AND.EX P0, PT, R5, RZ, PT, P0 ;  /* 0x000000ff0500720c */ /* 0x000fe20003f05300 */
[----:B------:R-:W3:Y:S01]  /*4cf0*/  @!UP2 LDCU UR5, c[0x0][0xb0c] ;  /* 0x00016180ff05a7ac */ /* 0x000ee20008000800 */
[----:B------:R-:W-:Y:S01]  /*4d00*/  SHF.L.U32 R9, R15, 0x1f, RZ ;  /* 0x0000001f0f097819 */ /* 0x000fe200000006ff */
[----:B------:R-:W-:Y:S02]  /*4d10*/  USHF.L.U32 UR19, UR16, 0x6, URZ ;  /* 0x0000000610137899 */ /* 0x000fe400080006ff */
[----:B------:R-:W-:Y:S02]  /*4d20*/  USHF.L.U32 UR18, UR20, 0x7, URZ ;  /* 0x0000000714127899 */ /* 0x000fe400080006ff */
[----:B----4-:R-:W-:Y:S07]  /*4d30*/  UIMAD.WIDE.U32 UR6, UR14, UR8, URZ ;  /* 0x000000080e0672a5 */ /* 0x010fee000f8e00ff */
[----:B------:R-:W-:Y:S01]  /*4d40*/  @!UP2 UMOV UR4, UR7 ;  /* 0x000000070004ac82 */ /* 0x000fe20008000000 */
[----:B---3--:R-:W-:Y:S02]  /*4d50*/  @!UP2 UISETP.NE.AND UP0, UPT, UR5, 0x1, UPT ;  /* 0x000000010500a88c */ /* 0x008fe4000bf05270 */
[----:B------:R-:W-:Y:S02]  /*4d60*/  @!UP2 USHF.R.U32.HI UR4, URZ, UR9, UR4 ;  /* 0x00000009ff04a299 */ /* 0x000fe40008011604 */
[----:B------:R-:W-:Y:S02]  /*4d70*/  UIMAD.WIDE.U32 UR6, UR13, UR11, URZ ;  /* 0x0000000b0d0672a5 */ /* 0x000fe4000f8e00ff */
[----:B------:R-:W-:Y:S02]  /*4d80*/  @!UP2 USEL UR8, UR14, UR4, !UP0 ;  /* 0x000000040e08a287 */ /* 0x000fe4000c000000 */
[----:B------:R-:W-:Y:S03]  /*4d90*/  @!UP2 UISETP.NE.AND UP0, UPT, UR10, 0x1, UPT ;  /* 0x000000010a00a88c */ /* 0x000fe6000bf05270 */
[----:B------:R-:W-:Y:S02]  /*4da0*/  @!UP2 UMOV UR6, UR7 ;  /* 0x000000070006ac82 */ /* 0x000fe40008000000 */
[----:B------:R-:W3:Y:S02]  /*4db0*/  @!UP2 LDCU UR4, c[0x0][0xb20] ;  /* 0x00016400ff04a7ac */ /* 0x000ee40008000800 */
[----:B---3--:R-:W-:Y:S04]  /*4dc0*/  @!UP2 USHF.R.U32.HI UR6, URZ, UR4, UR6 ;  /* 0x00000004ff06a299 */ /* 0x008fe80008011606 */
[----:B------:R-:W-:Y:S04]  /*4dd0*/  @!UP2 USEL UR6, UR13, UR6, !UP0 ;  /* 0x000000060d06a287 */ /* 0x000fe8000c000000 */
[----:B------:R-:W-:Y:S02]  /*4de0*/  @!UP2 UIADD3 UR4, UPT, UPT, -UR8, UR6, URZ ;  /* 0x000000060804a290 */ /* 0x000fe4000fffe1ff */
[----:B------:R-:W-:Y:S02]  /*4df0*/  @!UP2 UIADD3 UR6, UPT, UPT, UR8, -UR6, URZ ;  /* 0x800000060806a290 */ /* 0x000fe4000fffe0ff */
[----:B------:R-:W-:Y:S02]  /*4e00*/  @!UP2 UIMAD UR14, UR4, UR5, UR14 ;  /* 0x00000005040ea2a4 */ /* 0x000fe4000f8e020e */
[----:B------:R-:W-:Y:S01]  /*4e10*/  @!UP2 UIMAD UR13, UR6, UR10, UR13 ;  /* 0x0000000a060da2a4 */ /* 0x000fe2000f8e020d */
[----:B------:R-:W-:Y:S11]  /*4e20*/  BRA.U UP3, `(.L_x_91) ;  /* 0x0000000103107547 */ /* 0x000ff6000b800000 */
[----:B--2---:R-:W-:Y:S04]  /*4e30*/  MOV R0, UR38 ;  /* 0x0000002600007c02 */ /* 0x004fe80008000f00 */
[----:B------:R-:W-:Y:S04]  /*4e40*/  SHF.L.U32 R11, R0, 0x1f, RZ ;  /* 0x0000001f000b7819 */ /* 0x000fe800000006ff */
[----:B------:R-:W2:Y:S02]  /*4e50*/  SYNCS.PHASECHK.TRANS64.TRYWAIT P2, [UR21+0x138], R11 ;  /* 0x0001380bff0075a7 */ /* 0x000ea40008041115 */
[----:B--2---:R-:W-:Y:S05]  /*4e60*/  @!P2 BRA `(.L_x_92) ;  /* 0x0000003c0068a947 */ /* 0x004fea0003800000 */
.L_x_91:
[----:B------:R-:W-:Y:S05]  /*4e70*/  @!P1 BRA `(.L_x_93) ;  /* 0x0000000000309947 */ /* 0x000fea0003800000 */
[----:B------:R-:W-:Y:S01]  /*4e80*/  ISETP.NE.U32.AND P1, PT, R2, RZ, PT ;  /* 0x000000ff0200720c */ /* 0x000fe20003f25070 */
[----:B------:R-:W3:Y:S01]  /*4e90*/  LDCU.64 UR4, c[0x0][0x358] ;  /* 0x00006b00ff0477ac */ /* 0x000ee20008000a00 */
[----:B------:R-:W-:Y:S02]  /*4ea0*/  IMAD.MOV.U32 R84, RZ, RZ, 0x1 ;  /* 0x00000001ff547424 */ /* 0x000fe400078e00ff */
[----:B------:R-:W-:Y:S11]  /*4eb0*/  ISETP.NE.AND.EX P1, PT, R3, RZ, PT, P1 ;  /* 0x000000ff0300720c */ /* 0x000ff60003f25310 */
[----:B------:R-:W-:Y:S02]  /*4ec0*/  @!UPT UIADD3 URZ, UPT, UPT, URZ, URZ, URZ ;  /* 0x000000fffffff290 */ /* 0x000fe4000fffe0ff */
[----:B--2---:R-:W2:Y:S01]  /*4ed0*/  @P1 LDC.64 R10, c[0x0][0x888] ;  /* 0x00022200ff0a1b82 */ /* 0x004ea20000000a00 */
[----:B------:R-:W-:Y:S04]  /*4ee0*/  @P1 IMAD R0, R4, UR36, RZ ;  /* 0x0000002404001c24 */ /* 0x000fe8000f8e02ff */
[----:B--2---:R-:W-:Y:S04]  /*4ef0*/  @P1 IMAD.WIDE R10, R0, 0x4, R10 ;  /* 0x00000004000a1825 */ /* 0x004fe800078e020a */
[----:B------:R-:W-:Y:S01]  /*4f00*/  HFMA2 R0, -RZ, RZ, 0, 5.9604644775390625e-08 ;  /* 0x00000001ff007431 */ /* 0x000fe200000001ff */
[----:B---3-5:R3:W5:Y:S04]  /*4f10*/  @P1 LDG.E R41, desc[UR4][R10.64] ;  /* 0x000000040a291981 */ /* 0x028768000c1e1900 */
[----:B------:R-:W-:Y:S01]  /*4f20*/  @!P1 PRMT R84, R0, 0x7610, R84 ;  /* 0x0000761000549816 */ /* 0x000fe20000000054 */
[----:B---3--:R-:W4:Y:S06]  /*4f30*/  @!P1 LDC R41, c[0x0][0x880] ;  /* 0x00022000ff299b82 */ /* 0x008f2c0000000800 */
.L_x_93:
[----:B----45:R-:W-:Y:S01]  /*4f40*/  @!P0 FSETP.EQ.AND P1, PT, R41, RZ, PT ;  /* 0x000000ff2900820b */ /* 0x030fe20003f22000 */
[----:B------:R-:W-:Y:S01]  /*4f50*/  @!UPT UIADD3 URZ, UPT, UPT, URZ, URZ, URZ ;  /* 0x000000fffffff290 */ /* 0x000fe2000fffe0ff */
[----:B------:R-:W-:Y:S11]  /*4f60*/  @!P0 BRA `(.L_x_94) ;  /* 0x0000000000188947 */ /* 0x000ff60003800000 */
[----:B------:R-:W-:Y:S02]  /*4f70*/  LOP3.LUT P0, RZ, R84, 0xff, RZ, 0xc0, !PT ;  /* 0x000000ff54ff7812 */ /* 0x000fe4000780c0ff */
[----:B------:R-:W-:Y:S04]  /*4f80*/  ISETP.NE.U32.AND P1, PT, R2, RZ, PT ;  /* 0x000000ff0200720c */ /* 0x000fe80003f25070 */
[----:B------:R-:W-:Y:S04]  /*4f90*/  ISETP.NE.AND.EX P1, PT, R3, RZ, PT, P1 ;  /* 0x000000ff0300720c */ /* 0x000fe80003f25310 */
[----:B------:R-:W-:Y:S03]  /*4fa0*/  PLOP3.LUT P1, PT, P1, PT, PT, 0x8, 0x80 ;  /* 0x000000000080781c */ /* 0x000fe60000f2e170 */
[----:B------:R-:W-:Y:S11]  /*4fb0*/  @P0 FSETP.EQ.AND P1, PT, R41, RZ, PT ;  /* 0x000000ff2900020b */ /* 0x000ff60003f22000 */
[----:B------:R-:W-:Y:S02]  /*4fc0*/  @!UPT UIADD3 URZ, UPT, UPT, URZ, URZ, URZ ;  /* 0x000000fffffff290 */ /* 0x000fe4000fffe0ff */
.L_x_94:
[----:B------:R-:W3:Y:S01]  /*4fd0*/  SYNCS.PHASECHK.TRANS64.TRYWAIT P2, [UR21+0x120], R9 ;  /* 0x00012009ff0075a7 */ /* 0x000ee20008041115 */
[----:B------:R-:W-:Y:S04]  /*4fe0*/  ELECT P0, URZ, PT ;  /* 0x0000000000ff782f */ /* 0x000fe80003800000 */
[----:B------:R-:W-:Y:S11]  /*4ff0*/  PLOP3.LUT P1, PT, P1, P0, PT, 0xf2, 0x2f ;  /* 0x00000000002f781c */ /* 0x000ff60000f21e72 */
[----:B------:R-:W-:Y:S02]  /*5000*/  @!UPT UIADD3 URZ, UPT, UPT, URZ, URZ, URZ ;  /* 0x000000fffffff290 */ /* 0x000fe4000fffe0ff */
[----:B------:R-:W-:Y:S05]  /*5010*/  @!P1 IADD3 R8, P0, PT, R16, 0x580, RZ ;  /* 0x0000058010089810 */ /* 0x000fea0007f1e0ff */
[----:B------:R-:W-:Y:S01]  /*5020*/  @!P1 IMAD.X R6, RZ, RZ, R17, P0 ;  /* 0x000000ffff069224 */ /* 0x000fe200000e0611 */
[----:B---3--:R-:W-:Y:S07]  /*5030*/  @!P2 BRA `(.L_x_95) ;  /* 0x0000003c000ca947 */ /* 0x008fee0003800000 */
.L_x_182:
[----:B------:R-:W-:Y:S01]  /*5040*/  @!P1 R2UR UR5, R8 ;  /* 0x00000000080592ca */ /* 0x000fe200000e0000 */
[----:B------:R-:W-:Y:S01]  /*5050*/  VOTEU.ALL UP0, P1 ;  /* 0x0000000000ff7886 */ /* 0x000fe20000800000 */
[----:B------:R-:W-:Y:S01]  /*5060*/  @!P1 R2UR UR4, R6 ;  /* 0x00000000060492ca */ /* 0x000fe200000e0000 */
[----:B--2---:R-:W-:Y:S01]  /*5070*/  @!P1 IMAD.MOV.U32 R0, RZ, RZ, 0x1000 ;  /* 0x00001000ff009424 */ /* 0x004fe200078e00ff */
[----:B------:R-:W-:Y:S01]  /*5080*/  UMOV UR6, 0x0 ;  /* 0x0000000000067882 */ /* 0x000fe20000000000 */
[----:B------:R-:W-:Y:S01]  /*5090*/  UMOV UR7, 0x10000000 ;  /* 0x1000000000077882 */ /* 0x000fe20000000000 */
[----:B------:R-:W-:Y:S01]  /*50a0*/  @!UP0 UIADD3 UR16, UPT, UPT, UR21, 0x200, URZ ;  /* 0x0000020015108890 */ /* 0x000fe2000fffe0ff */
[----:B------:R-:W-:Y:S01]  /*50b0*/  VIADD R14, R14, 0x1 ;  /* 0x000000010e0e7836 */ /* 0x000fe20000000000 */
[----:B------:R-:W-:Y:S01]  /*50c0*/  VOTEU.ALL UP0, P1 ;  /* 0x0000000000ff7886 */ /* 0x000fe20000800000 */
[----:B------:R-:W-:Y:S04]  /*50d0*/  UMOV UR20, UR36 ;  /* 0x0000002400147c82 */ /* 0x000fe80008000000 */
[----:B------:R-:W-:Y:S02]  /*50e0*/  IMAD.U32 R10, RZ, RZ, UR5 ;  /* 0x00000005ff0a7e24 */ /* 0x000fe4000f8e00ff */
[----:B------:R-:W-:Y:S03]  /*50f0*/  IMAD.U32 R11, RZ, RZ, UR4 ;  /* 0x00000004ff0b7e24 */ /* 0x000fe6000f8e00ff */
[----:B------:R-:W-:Y:S02]  /*5100*/  @!P1 R2UR UR4, R10 ;  /* 0x000000000a0492ca */ /* 0x000fe400000e0000 */
[----:B------:R-:W-:Y:S11]  /*5110*/  @!P1 R2UR UR5, R11 ;  /* 0x000000000b0592ca */ /* 0x000ff600000e0000 */
[----:B------:R-:W-:Y:S02]  /*5120*/  @!UPT UIADD3 URZ, UPT, UPT, URZ, URZ, URZ ;  /* 0x000000fffffff290 */ /* 0x000fe4000fffe0ff */
[----:B------:R2:W-:Y:S01]  /*5130*/  @!UP0 UTMALDG.3D [UR16], [UR4], desc[UR6] ;  /* 0x00000610040085b4 */ /* 0x0005e20008011000 */
[----:B------:R2:W-:Y:S01]  /*5140*/  @!P1 SYNCS.ARRIVE.TRANS64.RED.A0TR RZ, [UR21+0x110], R0 ;  /* 0x00011000ffff99a7 */ /* 0x0005e20008300415 */
[----:B------:R-:W-:Y:S01]  /*5150*/  SYNCS.ARRIVE.TRANS64.RED.A1T0 RZ, [UR34], RZ ;  /* 0x000000ffffff79a7 */ /* 0x000fe20008100422 */
[----:B------:R-:W3:Y:S02]  /*5160*/  SYNCS.PHASECHK.TRANS64.TRYWAIT P0, [UR21+0x128], R9 ;  /* 0x00012809ff0075a7 */ /* 0x000ee40008001115 */
[----:B--23--:R-:W-:Y:S05]  /*5170*/  @!P0 BRA `(.L_x_96) ;  /* 0x0000003800d48947 */ /* 0x00cfea0003800000 */
.L_x_184:
[----:B------:R-:W-:Y:S01]  /*5180*/  @!P1 IADD3 R6, P0, PT, R16, 0x580, RZ ;  /* 0x0000058010069810 */ /* 0x000fe20007f1e0ff */
[----:B------:R-:W-:Y:S01]  /*5190*/  VOTEU.ALL UP0, P1 ;  /* 0x0000000000ff7886 */ /* 0x000fe20000800000 */
[----:B------:R-:W-:Y:S01]  /*51a0*/  UMOV UR6, 0x0 ;  /* 0x0000000000067882 */ /* 0x000fe20000000000 */
[----:B------:R-:W-:Y:S01]  /*51b0*/  UMOV UR7, 0x10000000 ;  /* 0x1000000000077882 */ /* 0x000fe20000000000 */
[----:B------:R-:W-:Y:S01]  /*51c0*/  @!P1 R2UR UR5, R6 ;  /* 0x00000000060592ca */ /* 0x000fe200000e0000 */
[----:B--2---:R-:W-:Y:S01]  /*51d0*/  @!P1 IMAD.X R0, RZ, RZ, R17, P0 ;  /* 0x000000ffff009224 */ /* 0x004fe200000e0611 */
[----:B------:R-:W-:Y:S01]  /*51e0*/  @!UP0 UIADD3 UR10, UPT, UPT, UR18, 0x40, URZ ;  /* 0x00000040120a8890 */ /* 0x000fe2000fffe0ff */
[----:B------:R-:W-:Y:S01]  /*51f0*/  ISETP.NE.AND P0, PT, R14, 0x2, PT ;  /* 0x000000020e00780c */ /* 0x000fe20003f05270 */
[----:B------:R-:W-:Y:S01]  /*5200*/  @!UP0 UIADD3 UR8, UPT, UPT, UR21, 0x1200, URZ ;  /* 0x0000120015088890 */ /* 0x000fe2000fffe0ff */
[----:B------:R-:W-:Y:S01]  /*5210*/  LOP3.LUT R15, R15, 0x1, RZ, 0x3c, !PT ;  /* 0x000000010f0f7812 */ /* 0x000fe200078e3cff */
[----:B------:R-:W-:Y:S01]  /*5220*/  @!UP0 UIADD3 UR9, UPT, UPT, UR21, 0x118, URZ ;  /* 0x0000011815098890 */ /* 0x000fe2000fffe0ff */
[----:B------:R-:W-:Y:S01]  /*5230*/  @!P1 R2UR UR4, R0 ;  /* 0x00000000000492ca */ /* 0x000fe200000e0000 */
[----:B------:R-:W-:Y:S01]  /*5240*/  VOTEU.ALL UP0, P1 ;  /* 0x0000000000ff7886 */ /* 0x000fe20000800000 */
[----:B------:R-:W-:Y:S01]  /*5250*/  UMOV UR11, UR19 ;  /* 0x00000013000b7c82 */ /* 0x000fe20008000000 */
[----:B------:R-:W-:Y:S01]  /*5260*/  UMOV UR12, UR36 ;  /* 0x00000024000c7c82 */ /* 0x000fe20008000000 */
[----:B------:R-:W-:Y:S01]  /*5270*/  SEL R0, RZ, 0x1, P0 ;  /* 0x00000001ff007807 */ /* 0x000fe20000000000 */
[----:B------:R-:W-:Y:S01]  /*5280*/  UIADD3 UR20, UPT, UPT, UR13, UR59, URZ ;  /* 0x0000003b0d147290 */ /* 0x000fe2000fffe0ff */
[----:B------:R-:W-:Y:S01]  /*5290*/  IMAD.U32 R8, RZ, RZ, UR5 ;  /* 0x00000005ff087e24 */ /* 0x000fe2000f8e00ff */
[----:B------:R-:W-:Y:S01]  /*52a0*/  SEL R14, R14, RZ, P0 ;  /* 0x000000ff0e0e7207 */ /* 0x000fe20000000000 */
[----:B------:R-:W-:Y:S01]  /*52b0*/  UIADD3 UR16, UPT, UPT, UR14, UR62, URZ ;  /* 0x0000003e0e107290 */ /* 0x000fe2000fffe0ff */
[----:B------:R-:W-:Y:S01]  /*52c0*/  LOP3.LUT R13, R13, R0, RZ, 0x3c, !PT ;  /* 0x000000000d0d7212 */ /* 0x000fe200078e3cff */
[----:B------:R-:W-:Y:S01]  /*52d0*/  UPLOP3.LUT UP3, UPT, UPT, UPT, UPT, 0x80, 0x8 ;  /* 0x000000000008789c */ /* 0x000fe20003f6f070 */
[----:B------:R-:W-:Y:S02]  /*52e0*/  UMOV UR36, UR26 ;  /* 0x0000001a00247c82 */ /* 0x000fe40008000000 */
[----:B------:R-:W-:Y:S01]  /*52f0*/  IMAD.U32 R9, RZ, RZ, UR4 ;  /* 0x00000004ff097e24 */ /* 0x000fe2000f8e00ff */
[----:B------:R-:W-:Y:S04]  /*5300*/  @!P1 R2UR UR4, R8 ;  /* 0x00000000080492ca */ /* 0x000fe800000e0000 */
[----:B------:R-:W-:Y:S11]  /*5310*/  @!P1 R2UR UR5, R9 ;  /* 0x00000000090592ca */ /* 0x000ff600000e0000 */
[----:B------:R-:W-:Y:S02]  /*5320*/  @!UPT UIADD3 URZ, UPT, UPT, URZ, URZ, URZ ;  /* 0x000000fffffff290 */ /* 0x000fe4000fffe0ff */
[----:B------:R2:W-:Y:S01]  /*5330*/  @!UP0 UTMALDG.3D [UR8], [UR4], desc[UR6] ;  /* 0x00000608040085b4 */ /* 0x0005e20008011000 */
[----:B------:R2:W-:Y:S01]  /*5340*/  @!P1 SYNCS.ARRIVE.TRANS64.RED.A0TR RZ, [UR21+0x118], R7 ;  /* 0x00011807ffff99a7 */ /* 0x0005e20008300415 */
[----:B------:R-:W-:Y:S01]  /*5350*/  SYNCS.ARRIVE.TRANS64.RED.A1T0 RZ, [UR33], RZ ;  /* 0x000000ffffff79a7 */ /* 0x000fe20008100421 */
[----:B------:R-:W-:Y:S05]  /*5360*/  BRA.U UP1, `(.L_x_97) ;  /* 0xfffffff5012c7547 */ /* 0x000fea000b83ffff */
[----:B------:R-:W-:-:S04]  /*5370*/  SHF.L.U32 R3, R15, 0x1f, RZ ;  /* 0x0000001f0f037819 */ /* 0x000fc800000006ff */
[----:B------:R-:W3:Y:S02]  /*5380*/  SYNCS.PHASECHK.TRANS64.TRYWAIT P0, [UR21+0x120], R3 ;  /* 0x00012003ff0075a7 */ /* 0x000ee40008001115 */
[----:B---3--:R-:W-:Y:S05]  /*5390*/  @!P0 BRA `(.L_x_98) ;  /* 0x0000003800648947 */ /* 0x008fea0003800000 */
.L_x_186:
[----:B---3--:R-:W-:-:S07]  /*53a0*/  MOV R0, UR21 ;  /* 0x0000001500007c02 */ /* 0x008fce0008000f00 */
.L_x_99:
[----:B---3--:R-:W-:-:S04]  /*53b0*/  SHF.L.U32 R3, R15, 0x1f, RZ ;  /* 0x0000001f0f037819 */ /* 0x008fc800000006ff */
[----:B------:R3:W4:Y:S03]  /*53c0*/  SYNCS.PHASECHK.TRANS64.TRYWAIT P0, [R0+URZ+0x128], R3 ;  /* 0x00012803000075a7 */ /* 0x00072600080011ff */
[----:B----4-:R-:W-:Y:S05]  /*53d0*/  @!P0 NANOSLEEP.SYNCS 0x989680 ;  /* 0x009896800000895d */ /* 0x010fea0003900000 */
[----:B------:R-:W4:Y:S02]  /*53e0*/  @!P0 SYNCS.PHASECHK.TRANS64 P0, [R0+URZ+0x128], R3 ;  /* 0x00012803000085a7 */ /* 0x000f2400080010ff */
[----:B-12-4-:R-:W-:Y:S05]  /*53f0*/  @P0 EXIT ;  /* 0x000000000000094d */ /* 0x016fea0003800000 */
[----:B------:R-:W-:Y:S05]  /*5400*/  BRA `(.L_x_99) ;  /* 0xfffffffc00e87947 */ /* 0x000fea000383ffff */
.L_x_88:
[----:B------:R-:W-:-:S06]  /*5410*/  UISETP.GE.AND UP0, UPT, UR17, 0x4, UPT ;  /* 0x000000041100788c */ /* 0x000fcc000bf06270 */
[----:B------:R-:W-:-:S13]  /*5420*/  PLOP3.LUT P0, PT, PT, PT, UP0, 0x80, 0x8 ;  /* 0x000000000008781c */ /* 0x000fda0003f0f008 */
[----:B------:R-:W-:Y:S05]  /*5430*/  @!P0 EXIT ;  /* 0x000000000000894d */ /* 0x000fea0003800000 */
[----:B------:R-:W1:Y:S08]  /*5440*/  S2UR UR4, SR_CgaCtaId ;  /* 0x00000000000479c3 */ /* 0x000e700000008800 */
[----:B------:R-:W-:Y:S01]  /*5450*/  BAR.SYNC.DEFER_BLOCKING 0x6, 0xa0 ;  /* 0x0182800000007b1d */ /* 0x000fe20000010000 */
[C---:B------:R-:W-:Y:S01]  /*5460*/  IMAD.SHL.U32 R7, R93.reuse, 0x40, RZ ;  /* 0x000000405d077824 */ /* 0x040fe200078e00ff */
[C---:B------:R-:W-:Y:S01]  /*5470*/  LOP3.LUT R95, R93.reuse, 0x60, RZ, 0xc0, !PT ;  /* 0x000000605d5f7812 */ /* 0x040fe200078ec0ff */
[----:B------:R-:W-:-:S02]  /*5480*/  IMAD.SHL.U32 R4, R93, 0x20, RZ ;  /* 0x000000205d047824 */ /* 0x000fc400078e00ff */
[----:B------:R-:W-:Y:S02]  /*5490*/  HFMA2 R36, -RZ, RZ, 0, 0 ;  /* 0x00000000ff247431 */ /* 0x000fe400000001ff */
[----:B------:R-:W-:Y:S01]  /*54a0*/  IMAD.SHL.U32 R6, R93, 0x2, RZ ;  /* 0x000000025d067824 */ /* 0x000fe200078e00ff */
[----:B------:R-:W-:Y:S01]  /*54b0*/  UMOV UR44, 0x400 ;  /* 0x00000400002c7882 */ /* 0x000fe20000000000 */
[----:B------:R-:W2:Y:S01]  /*54c0*/  LDC.64 R82, c[0x0][0x8b0] ;  /* 0x00022c00ff527b82 */ /* 0x000ea20000000a00 */
[----:B------:R-:W-:Y:S01]  /*54d0*/  LOP3.LUT R5, R7, 0x180, RZ, 0xc0, !PT ;  /* 0x0000018007057812 */ /* 0x000fe200078ec0ff */
[----:B------:R-:W-:Y:S01]  /*54e0*/  IMAD.U32 R37, R93, 0x10000, RZ ;  /* 0x000100005d257824 */ /* 0x000fe200078e00ff */
[----:B------:R-:W-:Y:S01]  /*54f0*/  LOP3.LUT R4, R4, 0xc00, RZ, 0xc0, !PT ;  /* 0x00000c0004047812 */ /* 0x000fe200078ec0ff */
[----:B------:R-:W-:Y:S01]  /*5500*/  IMAD.MOV.U32 R92, RZ, RZ, RZ ;  /* 0x000000ffff5c7224 */ /* 0x000fe200078e00ff */
[----:B------:R-:W-:Y:S01]  /*5510*/  LOP3.LUT R6, R5, 0x20, R6, 0xf8, !PT ;  /* 0x0000002005067812 */ /* 0x000fe200078ef806 */
[----:B------:R-:W-:Y:S01]  /*5520*/  IMAD.SHL.U32 R5, R93, 0x8, RZ ;  /* 0x000000085d057824 */ /* 0x000fe200078e00ff */
[----:B------:R-:W-:Y:S01]  /*5530*/  LOP3.LUT R4, R4, 0x40, R7, 0xf8, !PT ;  /* 0x0000004004047812 */ /* 0x000fe200078ef807 */
[----:B------:R-:W3:Y:S01]  /*5540*/  LDC.64 R80, c[0x0][0x8a8] ;  /* 0x00022a00ff507b82 */ /* 0x000ee20000000a00 */
[----:B------:R-:W-:Y:S01]  /*5550*/  LOP3.LUT R37, R37, 0x600000, RZ, 0xc0, !PT ;  /* 0x0060000025257812 */ /* 0x000fe200078ec0ff */
[----:B------:R-:W-:Y:S01]  /*5560*/  IMAD.MOV.U32 R87, RZ, RZ, RZ ;  /* 0x000000ffff577224 */ /* 0x000fe200078e00ff */
[----:B------:R-:W-:-:S02]  /*5570*/  LOP3.LUT R5, R6, 0x30, R5, 0x78, !PT ;  /* 0x0000003006057812 */ /* 0x000fc400078e7805 */
[----:B------:R-:W-:Y:S02]  /*5580*/  CS2R R90, SRZ ;  /* 0x00000000005a7805 */ /* 0x000fe4000001ff00 */
[----:B------:R-:W-:Y:S01]  /*5590*/  LOP3.LUT R4, R4, 0x200, R7, 0xf8, !PT ;  /* 0x0000020004047812 */ /* 0x000fe200078ef807 */
[----:B------:R-:W-:Y:S01]  /*55a0*/  IMAD.MOV.U32 R89, RZ, RZ, RZ ;  /* 0x000000ffff597224 */ /* 0x000fe200078e00ff */
[----:B------:R-:W-:Y:S01]  /*55b0*/  LOP3.LUT R93, R93, 0x2, RZ, 0xc0, !PT ;  /* 0x000000025d5d7812 */ /* 0x000fe200078ec0ff */
[----:B-1----:R-:W-:Y:S01]  /*55c0*/  ULEA UR44, UR4, UR44, 0x18 ;  /* 0x0000002c042c7291 */ /* 0x002fe2000f8ec0ff */
[----:B------:R-:W-:Y:S01]  /*55d0*/  LOP3.LUT R71, R4, R5, RZ, 0xfc, !PT ;  /* 0x0000000504477212 */ /* 0x000fe200078efcff */
[----:B------:R-:W1:Y:S01]  /*55e0*/  LDCU UR57, c[0x0][0x370] ;  /* 0x00006e00ff3977ac */ /* 0x000e620008000800 */
[----:B------:R-:W-:Y:S01]  /*55f0*/  IADD3 R88, PT, PT, -R93, RZ, RZ ;  /* 0x000000ff5d587210 */ /* 0x000fe20007ffe1ff */
[----:B------:R-:W-:Y:S01]  /*5600*/  UIADD3 UR4, UPT, UPT, UR44, 0x2200, URZ ;  /* 0x000022002c047890 */ /* 0x000fe2000fffe0ff */
[----:B------:R-:W4:Y:S04]  /*5610*/  LDCU UR43, c[0x0][0xb0c] ;  /* 0x00016180ff2b77ac */ /* 0x000f280008000800 */
[----:B------:R-:W1:Y:S01]  /*5620*/  LDS R0, [UR44+0x1f0] ;  /* 0x0001f02cff007984 */ /* 0x000e620008000800 */
[----:B------:R-:W-:Y:S01]  /*5630*/  IMAD.U32 R94, RZ, RZ, UR4 ;  /* 0x00000004ff5e7e24 */ /* 0x000fe2000f8e00ff */
[----:B------:R-:W1:Y:S01]  /*5640*/  LDCU UR39, c[0x0][0xb30] ;  /* 0x00016600ff2777ac */ /* 0x000e620008000800 */
[----:B------:R-:W1:Y:S01]  /*5650*/  LDCU.64 UR46, c[0x0][0x888] ;  /* 0x00011100ff2e77ac */ /* 0x000e620008000a00 */
[----:B------:R-:W1:Y:S01]  /*5660*/  LDCU.64 UR40, c[0x0][0xb28] ;  /* 0x00016500ff2877ac */ /* 0x000e620008000a00 */
[----:B------:R-:W1:Y:S01]  /*5670*/  LDCU.64 UR60, c[0x0][0x890] ;  /* 0x00011200ff3c77ac */ /* 0x000e620008000a00 */
[----:B------:R-:W1:Y:S01]  /*5680*/  LDCU.128 UR52, c[0x0][0xb10] ;  /* 0x00016200ff3477ac */ /* 0x000e620008000c00 */
[----:B------:R-:W1:Y:S01]  /*5690*/  LDCU UR56, c[0x0][0x374] ;  /* 0x00006e80ff3877ac */ /* 0x000e620008000800 */
[----:B------:R-:W-:Y:S01]  /*56a0*/  UIADD3 UR63, UPT, UPT, UR44, 0x200, URZ ;  /* 0x000002002c3f7890 */ /* 0x000fe2000fffe0ff */
[----:B-1234-:R-:W-:-:S11]  /*56b0*/  IMAD.IADD R37, R0, 0x1, R37 ;  /* 0x0000000100257824 */ /* 0x01efd600078e0225 */
.L_x_125:
[----:B------:R-:W-:Y:S02]  /*56c0*/  LEA R3, R87, UR44, 0x3 ;  /* 0x0000002c57037c11 */ /* 0x000fe4000f8e18ff */
[----:B------:R-:W-:Y:S02]  /*56d0*/  SHF.L.U32 R0, R91, 0x1f, RZ ;  /* 0x0000001f5b007819 */ /* 0x000fe400000006ff */
[----:B------:R-:W-:Y:S02]  /*56e0*/  LEA R5, R87, UR44, 0x4 ;  /* 0x0000002c57057c11 */ /* 0x000fe4000f8e20ff */
[----:B-1----:R-:W1:Y:S02]  /*56f0*/  SYNCS.PHASECHK.TRANS64.TRYWAIT P0, [R3+URZ+0x140], R0 ;  /* 0x00014000030075a7 */ /* 0x002e6400080011ff */
[----:B-1----:R-:W-:Y:S05]  /*5700*/  @!P0 BRA `(.L_x_100) ;  /* 0x0000003400a08947 */ /* 0x002fea0003800000 */
.L_x_187:
        /* <DEDUP_REMOVED lines=8> */
[----:B--2---:R-:W-:Y:S11]  /*5790*/  LOP3.LUT P0, RZ, R6, 0x1, RZ, 0xc0, !PT ;  /* 0x0000000106ff7812 */ /* 0x004ff6000780c0ff */
[----:B------:R-:W-:Y:S02]  /*57a0*/  @!UPT UIADD3 URZ, UPT, UPT, URZ, URZ, URZ ;  /* 0x000000fffffff290 */ /* 0x000fe4000fffe0ff */
[----:B---3--:R-:W-:Y:S01]  /*57b0*/  VOTEU.ANY UP1, P0 ;  /* 0x0000000000ff7886 */ /* 0x008fe20000020100 */
[----:B------:R-:W-:Y:S01]  /*57c0*/  PLOP3.LUT P0, PT, PT, PT, UP1, 0x80, 0x8 ;  /* 0x000000000008781c */ /* 0x000fe20003f0f018 */
[----:B------:R-:W-:Y:S11]  /*57d0*/  UP2UR UR45, UPR, URZ, 0x2 ;  /* 0x00000002ff2d7883 */ /* 0x000ff60008000000 */
[----:B------:R-:W-:Y:S01]  /*57e0*/  @!UPT UIADD3 URZ, UPT, UPT, URZ, URZ, URZ ;  /* 0x000000fffffff290 */ /* 0x000fe2000fffe0ff */
[----:B-1----:R-:W-:Y:S02]  /*57f0*/  @P0 SHF.R.U32.HI R0, RZ, 0x10, R5 ;  /* 0x00000010ff000819 */ /* 0x002fe40000011605 */
        /* <DEDUP_REMOVED lines=12> */
[----:B------:R-:W2:Y:S01]  /*58c0*/  LDCU UR12, c[0x0][0xb20] ;  /* 0x00016400ff0c77ac */ /* 0x000ea20008000800 */
[----:B------:R-:W-:Y:S02]  /*58d0*/  UIMAD.WIDE.U32 UR4, UR56, UR55, URZ ;  /* 0x00000037380472a5 */ /* 0x000fe4000f8e00ff */
[----:B------:R-:W-:Y:S02]  /*58e0*/  UIMAD.WIDE.U32 UR6, UR57, UR52, URZ ;  /* 0x00000034390672a5 */ /* 0x000fe4000f8e00ff */
[----:B------:R-:W-:Y:S02]  /*58f0*/  UISETP.NE.AND UP0, UPT, UR54, 0x1, UPT ;  /* 0x000000013600788c */ /* 0x000fe4000bf05270 */
[----:B------:R-:W-:Y:S02]  /*5900*/  UIMAD.WIDE.U32 UR8, UR37, UR55, URZ ;  /* 0x00000037250872a5 */ /* 0x000fe4000f8e00ff */
[----:B------:R-:W-:Y:S02]  /*5910*/  UIMAD.WIDE.U32 UR10, UR38, UR52, URZ ;  /* 0x00000034260a72a5 */ /* 0x000fe4000f8e00ff */
[----:B------:R-:W-:Y:S02]  /*5920*/  UISETP.NE.AND UP1, UPT, UR43, 0x1, UPT ;  /* 0x000000012b00788c */ /* 0x000fe4000bf25270 */
[----:B------:R-:W-:Y:S01]  /*5930*/  UISETP.NE.AND UP2, UPT, UR42, 0x1, UPT ;  /* 0x000000012a00788c */ /* 0x000fe2000bf45270 */
[----:B------:R-:W-:Y:S02]  /*5940*/  UMOV UR4, UR5 ;  /* 0x0000000500047c82 */ /* 0x000fe40008000000 */
[----:B--2---:R-:W-:Y:S03]  /*5950*/  USHF.R.U32.HI UR5, URZ, UR12, UR4 ;  /* 0x0000000cff057299 */ /* 0x004fe60008011604 */
[----:B------:R-:W-:Y:S02]  /*5960*/  UMOV UR4, UR7 ;  /* 0x0000000700047c82 */ /* 0x000fe40008000000 */
[----:B------:R-:W-:Y:S02]  /*5970*/  USHF.R.U32.HI UR7, URZ, UR53, UR4 ;  /* 0x00000035ff077299 */ /* 0x000fe40008011604 */
[----:B------:R-:W-:Y:S02]  /*5980*/  USEL UR4, UR56, UR5, !UP0 ;  /* 0x0000000538047287 */ /* 0x000fe4000c000000 */
[----:B------:R-:W-:Y:S01]  /*5990*/  USEL UR7, UR57, UR7, !UP1 ;  /* 0x0000000739077287 */ /* 0x000fe2000c800000 */
[----:B------:R-:W-:Y:S01]  /*59a0*/  UMOV UR5, UR9 ;  /* 0x0000000900057c82 */ /* 0x000fe20008000000 */
[----:B------:R-:W-:Y:S02]  /*59b0*/  UIMAD.WIDE.U32 UR8, UR4, UR40, URZ ;  /* 0x00000028040872a5 */ /* 0x000fe4000f8e00ff */
[----:B------:R-:W-:Y:S03]  /*59c0*/  USHF.R.U32.HI UR6, URZ, UR12, UR5 ;  /* 0x0000000cff067299 */ /* 0x000fe60008011605 */
[----:B------:R-:W-:Y:S01]  /*59d0*/  UMOV UR5, UR11 ;  /* 0x0000000b00057c82 */ /* 0x000fe20008000000 */
[----:B------:R-:W-:Y:S02]  /*59e0*/  UIMAD.WIDE.U32 UR10, UR7, UR40, URZ ;  /* 0x00000028070a72a5 */ /* 0x000fe4000f8e00ff */
[----:B------:R-:W-:Y:S02]  /*59f0*/  USHF.R.U32.HI UR12, URZ, UR53, UR5 ;  /* 0x00000035ff0c7299 */ /* 0x000fe40008011605 */
[----:B------:R-:W-:Y:S01]  /*5a00*/  USEL UR6, UR37, UR6, !UP0 ;  /* 0x0000000625067287 */ /* 0x000fe2000c000000 */
[----:B------:R-:W-:Y:S02]  /*5a10*/  UMOV UR5, UR9 ;  /* 0x0000000900057c82 */ /* 0x000fe40008000000 */
[----:B------:R-:W-:Y:S01]  /*5a20*/  UMOV UR10, UR11 ;  /* 0x0000000b000a7c82 */ /* 0x000fe20008000000 */
[----:B------:R-:W-:Y:S02]  /*5a30*/  @UP2 USHF.R.U32.HI UR4, URZ, UR41, UR5 ;  /* 0x00000029ff042299 */ /* 0x000fe40008011605 */
[----:B------:R-:W-:Y:S02]  /*5a40*/  @UP2 USHF.R.U32.HI UR7, URZ, UR41, UR10 ;  /* 0x00000029ff072299 */ /* 0x000fe4000801160a */
[----:B------:R-:W-:Y:S02]  /*5a50*/  UIMAD UR4, UR42, UR4, URZ ;  /* 0x000000042a0472a4 */ /* 0x000fe4000f8e02ff */
[----:B------:R-:W-:Y:S02]  /*5a60*/  UIMAD.WIDE.U32 UR10, UR6, UR40, URZ ;  /* 0x00000028060a72a5 */ /* 0x000fe4000f8e00ff */
[----:B------:R-:W-:Y:S02]  /*5a70*/  USEL UR5, UR38, UR12, !UP1 ;  /* 0x0000000c26057287 */ /* 0x000fe4000c800000 */
[----:B------:R-:W-:Y:S02]  /*5a80*/  UIMAD UR8, UR42, UR7, URZ ;  /* 0x000000072a0872a4 */ /* 0x000fe4000f8e02ff */
[----:B------:R-:W-:Y:S03]  /*5a90*/  UISETP.GE.AND UP0, UPT, UR6, UR4, UPT ;  /* 0x000000040600728c */ /* 0x000fe6000bf06270 */
[----:B------:R-:W-:Y:S01]  /*5aa0*/  UMOV UR4, UR11 ;  /* 0x0000000b00047c82 */ /* 0x000fe20008000000 */
[----:B------:R-:W-:Y:S02]  /*5ab0*/  UISETP.GE.OR UP0, UPT, UR5, UR8, UP0 ;  /* 0x000000080500728c */ /* 0x000fe40008706670 */
[----:B------:R-:W-:Y:S02]  /*5ac0*/  USHF.R.U32.HI UR4, URZ, UR41, UR4 ;  /* 0x00000029ff047299 */ /* 0x000fe40008011604 */
[----:B------:R-:W-:Y:S02]  /*5ad0*/  UIMAD.WIDE.U32 UR8, UR5, UR40, URZ ;  /* 0x00000028050872a5 */ /* 0x000fe4000f8e00ff */
[----:B------:R-:W-:Y:S02]  /*5ae0*/  USEL UR11, UR6, UR4, !UP2 ;  /* 0x00000004060b7287 */ /* 0x000fe4000d000000 */
[----:B------:R-:W-:Y:S02]  /*5af0*/  UIADD3 UR8, UPT, UPT, -UR5, URZ, URZ ;  /* 0x000000ff05087290 */ /* 0x000fe4000fffe1ff */
[----:B------:R-:W-:Y:S01]  /*5b00*/  UIADD3 UR10, UPT, UPT, -UR11, URZ, URZ ;  /* 0x000000ff0b0a7290 */ /* 0x000fe2000fffe1ff */
[----:B------:R-:W-:Y:S01]  /*5b10*/  @!UP0 UMOV UR4, UR9 ;  /* 0x0000000900048c82 */ /* 0x000fe20008000000 */
[----:B------:R-:W-:Y:S02]  /*5b20*/  UIADD3 UR9, UPT, UPT, -UR6, URZ, URZ ;  /* 0x000000ff06097290 */ /* 0x000fe4000fffe1ff */
[----:B------:R-:W-:Y:S02]  /*5b30*/  @!UP0 USHF.R.U32.HI UR4, URZ, UR41, UR4 ;  /* 0x00000029ff048299 */ /* 0x000fe40008011604 */
[----:B------:R-:W-:Y:S02]  /*5b40*/  UIMAD UR10, UR42, UR10, UR6 ;  /* 0x0000000a2a0a72a4 */ /* 0x000fe4000f8e0206 */
[----:B------:R-:W-:Y:S04]  /*5b50*/  @!UP0 USEL UR4, UR5, UR4, !UP2 ;  /* 0x0000000405048287 */ /* 0x000fe8000d000000 */
[----:B------:R-:W-:Y:S02]  /*5b60*/  @!UP0 UIMAD UR10, UR7, UR10, UR4 ;  /* 0x0000000a070a82a4 */ /* 0x000fe4000f8e0204 */
[----:B------:R-:W-:Y:S02]  /*5b70*/  @!UP0 UIADD3 UR11, UPT, UPT, UR11, -UR4, URZ ;  /* 0x800000040b0b8290 */ /* 0x000fe4000fffe0ff */
[----:B------:R-:W-:Y:S02]  /*5b80*/  UIMAD UR7, UR43, UR8, UR38 ;  /* 0x000000082b0772a4 */ /* 0x000fe4000f8e0226 */
[----:B------:R-:W-:Y:S02]  /*5b90*/  @!UP0 UIMAD UR6, UR11, UR42, UR5 ;  /* 0x0000002a0b0682a4 */ /* 0x000fe4000f8e0205 */
[----:B------:R-:W-:Y:S01]  /*5ba0*/  UIMAD UR4, UR54, UR9, UR37 ;  /* 0x00000009360472a4 */ /* 0x000fe2000f8e0225 */
[----:B------:R-:W-:Y:S02]  /*5bb0*/  @!UP0 UMOV UR5, UR10 ;  /* 0x0000000a00058c82 */ /* 0x000fe40008000000 */
[----:B------:R-:W-:Y:S02]  /*5bc0*/  UIMAD UR38, UR5, UR43, UR7 ;  /* 0x0000002b052672a4 */ /* 0x000fe4000f8e0207 */
[----:B------:R-:W-:Y:S11]  /*5bd0*/  UIMAD UR37, UR6, UR54, UR4 ;  /* 0x00000036062572a4 */ /* 0x000ff6000f8e0204 */
[----:B------:R-:W-:Y:S01]  /*5be0*/  @!UPT UIADD3 URZ, UPT, UPT, URZ, URZ, URZ ;  /* 0x000000fffffff290 */ /* 0x000fe2000fffe0ff */
.L_x_101:
[----:B------:R-:W-:Y:S01]  /*5bf0*/  UISETP.NE.AND UP0, UPT, UR39, 0x1, UPT ;  /* 0x000000012700788c */ /* 0x000fe2000bf05270 */
[----:B------:R-:W-:Y:S01]  /*5c00*/  IADD3 R87, PT, PT, R87, 0x1, RZ ;  /* 0x0000000157577810 */ /* 0x000fe20007ffe0ff */
[----:B------:R-:W-:Y:S02]  /*5c10*/  USHF.L.U32 UR50, UR16, 0x6, URZ ;  /* 0x0000000610327899 */ /* 0x000fe400080006ff */
[----:B------:R-:W-:Y:S07]  /*5c20*/  USHF.L.U32 UR49, UR20, 0x7, URZ ;  /* 0x0000000714317899 */ /* 0x000fee00080006ff */
[----:B------:R-:W2:Y:S01]  /*5c30*/  @!UP0 LDCU.128 UR12, c[0x0][0xb10] ;  /* 0x00016200ff0c87ac */ /* 0x000ea20008000c00 */
[----:B------:R-:W3:Y:S01]  /*5c40*/  @!UP0 LDCU UR5, c[0x0][0xb0c] ;  /* 0x00016180ff0587ac */ /* 0x000ee20008000800 */
[----:B------:R-:W4:Y:S01]  /*5c50*/  @!UP0 LDCU UR10, c[0x0][0xb20] ;  /* 0x00016400ff0a87ac */ /* 0x000f220008000800 */
[----:B--2---:R-:W-:Y:S02]  /*5c60*/  UIMAD.WIDE.U32 UR8, UR38, UR12, URZ ;  /* 0x0000000c260872a5 */ /* 0x004fe4000f8e00ff */
[----:B------:R-:W-:Y:S02]  /*5c70*/  UIMAD.WIDE.U32 UR6, UR37, UR15, URZ ;  /* 0x0000000f250672a5 */ /* 0x000fe4000f8e00ff */
[----:B------:R-:W-:Y:S03]  /*5c80*/  @!UP0 UISETP.NE.AND UP1, UPT, UR14, 0x1, UPT ;  /* 0x000000010e00888c */ /* 0x000fe6000bf25270 */
[----:B------:R-:W-:Y:S01]  /*5c90*/  @!UP0 UMOV UR4, UR9 ;  /* 0x0000000900048c82 */ /* 0x000fe20008000000 */
[----:B---3--:R-:W-:Y:S02]  /*5ca0*/  @!UP0 UISETP.NE.AND UP2, UPT, UR5, 0x1, UPT ;  /* 0x000000010500888c */ /* 0x008fe4000bf45270 */
[----:B------:R-:W-:Y:S01]  /*5cb0*/  @!UP0 USHF.R.U32.HI UR4, URZ, UR13, UR4 ;  /* 0x0000000dff048299 */ /* 0x000fe20008011604 */
[----:B------:R-:W-:Y:S02]  /*5cc0*/  @!UP0 UMOV UR6, UR7 ;  /* 0x0000000700068c82 */ /* 0x000fe40008000000 */
[----:B----4-:R-:W-:Y:S02]  /*5cd0*/  @!UP0 USHF.R.U32.HI UR6, URZ, UR10, UR6 ;  /* 0x0000000aff068299 */ /* 0x010fe40008011606 */
[----:B------:R-:W-:Y:S02]  /*5ce0*/  @!UP0 USEL UR7, UR38, UR4, !UP2 ;  /* 0x0000000426078287 */ /* 0x000fe4000d000000 */
[----:B------:R-:W-:Y:S04]  /*5cf0*/  @!UP0 USEL UR6, UR37, UR6, !UP1 ;  /* 0x0000000625068287 */ /* 0x000fe8000c800000 */
[----:B------:R-:W-:Y:S02]  /*5d00*/  @!UP0 UIADD3 UR4, UPT, UPT, -UR7, UR6, URZ ;  /* 0x0000000607048290 */ /* 0x000fe4000fffe1ff */
[----:B------:R-:W-:Y:S02]  /*5d10*/  @!UP0 UIADD3 UR6, UPT, UPT, UR7, -UR6, URZ ;  /* 0x8000000607068290 */ /* 0x000fe4000fffe0ff */
[----:B------:R-:W-:Y:S02]  /*5d20*/  @!UP0 UIMAD UR38, UR4, UR5, UR38 ;  /* 0x00000005042682a4 */ /* 0x000fe4000f8e0226 */
[----:B------:R-:W-:Y:S02]  /*5d30*/  @!UP0 UIMAD UR37, UR6, UR14, UR37 ;  /* 0x0000000e062582a4 */ /* 0x000fe4000f8e0225 */
[----:B------:R-:W-:Y:S09]  /*5d40*/  ULOP3.LUT UP0, URZ, UR63, 0x1b0, URZ, 0xc0, !UPT ;  /* 0x000001b03fff7892 */ /* 0x000ff2000f80c0ff */
[----:B------:R-:W-:Y:S05]  /*5d50*/  BRA.U !UP0, `(.L_x_102) ;  /* 0x0000000108407547 */ /* 0x000fea000b800000 */
[----:B------:R-:W2:Y:S01]  /*5d60*/  LDCU.64 UR8, c[0x4][0x80] ;  /* 0x01001000ff0877ac */ /* 0x000ea20008000a00 */
[----:B------:R-:W-:Y:S01]  /*5d70*/  MOV R3, 0x0 ;  /* 0x0000000000037802 */ /* 0x000fe20000000f00 */
[----:B------:R-:W-:Y:S02]  /*5d80*/  HFMA2 R12, -RZ, RZ, 0, 5.9604644775390625e-08 ;  /* 0x00000001ff0c7431 */ /* 0x000fe400000001ff */
[----:B------:R-:W-:Y:S02]  /*5d90*/  IMAD.MOV.U32 R8, RZ, RZ, 0x70 ;  /* 0x00000070ff087424 */ /* 0x000fe400078e00ff */
[----:B------:R-:W-:Y:S01]  /*5da0*/  IMAD.MOV.U32 R13, RZ, RZ, RZ ;  /* 0x000000ffff0d7224 */ /* 0x000fe200078e00ff */
[----:B------:R-:W3:Y:S01]  /*5db0*/  LDCU.64 UR6, c[0x4][0x88] ;  /* 0x01001100ff0677ac */ /* 0x000ee20008000a00 */
[----:B------:R-:W4:Y:S01]  /*5dc0*/  LDC.64 R2, c[0x4][R3] ;  /* 0x0100000003027b82 */ /* 0x000f220000000a00 */
[----:B------:R-:W1:Y:S01]  /*5dd0*/  LDCU.64 UR4, c[0x4][0x8] ;  /* 0x01000100ff0477ac */ /* 0x000e620008000a00 */
[----:B--2---:R-:W-:Y:S01]  /*5de0*/  MOV R5, UR9 ;  /* 0x0000000900057c02 */ /* 0x004fe20008000f00 */
[----:B------:R-:W-:Y:S01]  /*5df0*/  IMAD.U32 R4, RZ, RZ, UR8 ;  /* 0x00000008ff047e24 */ /* 0x000fe2000f8e00ff */
[----:B---3--:R-:W-:Y:S01]  /*5e00*/  MOV R7, UR7 ;  /* 0x0000000700077c02 */ /* 0x008fe20008000f00 */
[----:B------:R-:W-:Y:S01]  /*5e10*/  IMAD.U32 R6, RZ, RZ, UR6 ;  /* 0x00000006ff067e24 */ /* 0x000fe2000f8e00ff */
[----:B-1----:R-:W-:Y:S01]  /*5e20*/  MOV R11, UR5 ;  /* 0x00000005000b7c02 */ /* 0x002fe20008000f00 */
[----:B------:R-:W-:Y:S02]  /*5e30*/  IMAD.U32 R10, RZ, RZ, UR4 ;  /* 0x00000004ff0a7e24 */ /* 0x000fe4000f8e00ff */
[----:B------:R-:W-:Y:S07]  /*5e40*/  LEPC R20, `(.L_x_102) ;  /* 0x000000001014794e */ /* 0x000fee0000000000 */
[----:B----45:R-:W-:Y:S05]  /*5e50*/  CALL.ABS.NOINC R2 ;  /* 0x0000000002007343 */ /* 0x030fea0003c00000 */
.L_x_102:
[----:B------:R-:W-:Y:S01]  /*5e60*/  LOP3.LUT P0, RZ, R94, 0x1b0, RZ, 0xc0, !PT ;  /* 0x000001b05eff7812 */ /* 0x000fe2000780c0ff */
[----:B------:R-:W-:Y:S11]  /*5e70*/  BSSY.RECONVERGENT B6, `(.L_x_103) ;  /* 0x0000013000067945 */ /* 0x000ff60003800200 */
[----:B------:R-:W-:Y:S01]  /*5e80*/  @!UPT UIADD3 URZ, UPT, UPT, URZ, URZ, URZ ;  /* 0x000000fffffff290 */ /* 0x000fe2000fffe0ff */
[----:B------:R-:W-:Y:S05]  /*5e90*/  @!P0 BRA `(.L_x_104) ;  /* 0x0000000000408947 */ /* 0x000fea0003800000 */
        /* <DEDUP_REMOVED lines=16> */
.L_x_104:
[----:B------:R-:W-:Y:S05]  /*5fa0*/  BSYNC.RECONVERGENT B6 ;  /* 0x0000000000067941 */ /* 0x000fea0003800200 */
.L_x_103:
[----:B------:R-:W-:Y:S01]  /*5fb0*/  R2UR UR4, R86 ;  /* 0x00000000560472ca */ /* 0x000fe200000e0000 */
[----:B------:R-:W-:Y:S01]  /*5fc0*/  UISETP.NE.U32.AND UP0, UPT, UR60, URZ, UPT ;  /* 0x000000ff3c00728c */ /* 0x000fe2000bf05070 */
[----:B------:R-:W-:Y:S02]  /*5fd0*/  ISETP.NE.U32.AND P4, PT, R82, RZ, PT ;  /* 0x000000ff5200720c */ /* 0x000fe40003f85070 */
[----:B------:R-:W-:Y:S01]  /*5fe0*/  ISETP.NE.U32.AND P2, PT, RZ, UR46, PT ;  /* 0x0000002eff007c0c */ /* 0x000fe2000bf45070 */
[----:B------:R-:W-:Y:S01]  /*5ff0*/  UISETP.NE.AND.EX UP1, UPT, UR61, URZ, UPT, UP0 ;  /* 0x000000ff3d00728c */ /* 0x000fe2000bf25300 */
[----:B------:R-:W-:Y:S01]  /*6000*/  ISETP.NE.AND.EX P4, PT, R83, RZ, PT, P4 ;  /* 0x000000ff5300720c */ /* 0x000fe20003f85340 */
[----:B------:R-:W-:Y:S01]  /*6010*/  UPLOP3.LUT UP0, UPT, UPT, UPT, UPT, 0x40, 0x4 ;  /* 0x000000000004789c */ /* 0x000fe20003f0e870 */
[----:B------:R-:W-:Y:S05]  /*6020*/  ISETP.NE.AND.EX P2, PT, RZ, UR47, PT, P2 ;  /* 0x0000002fff007c0c */ /* 0x000fea000bf45320 */
[----:B------:R-:W-:Y:S06]  /*6030*/  UISETP.NE.AND UP2, UPT, UR4, URZ, UPT ;  /* 0x000000ff0400728c */ /* 0x000fec000bf45270 */
[----:B------:R-:W-:Y:S05]  /*6040*/  PLOP3.LUT P1, PT, PT, PT, UP2, 0x80, 0x8 ;  /* 0x000000000008781c */ /* 0x000fea0003f2f028 */
[----:B------:R-:W-:Y:S06]  /*6050*/  @UP2 UPLOP3.LUT UP0, UPT, UPT, UPT, UP1, 0x80, 0x8 ;  /* 0x000000000008289c */ /* 0x000fec0003f0f010 */
[----:B------:R-:W-:Y:S01]  /*6060*/  PLOP3.LUT P0, PT, PT, PT, UP0, 0x80, 0x8 ;  /* 0x000000000008781c */ /* 0x000fe20003f0f008 */
[----:B------:R-:W-:Y:S01]  /*6070*/  @!UPT UIADD3 URZ, UPT, UPT, URZ, URZ, URZ ;  /* 0x000000fffffff290 */ /* 0x000fe2000fffe0ff */
[----:B------:R-:W-:Y:S11]  /*6080*/  BRA.U !UP1, `(.L_x_105) ;  /* 0x00000001093c7547 */ /* 0x000ff6000b800000 */
[----:B------:R-:W-:Y:S01]  /*6090*/  UISETP.NE.U32.AND UP0, UPT, UR46, URZ, UPT ;  /* 0x000000ff2e00728c */ /* 0x000fe2000bf05070 */
[----:B-1----:R-:W-:Y:S01]  /*60a0*/  HFMA2 R0, -RZ, RZ, 0, 5.9604644775390625e-08 ;  /* 0x00000001ff007431 */ /* 0x002fe200000001ff */
[----:B------:R-:W1:Y:S01]  /*60b0*/  LDCU.64 UR8, c[0x0][0x358] ;  /* 0x00006b00ff0877ac */ /* 0x000e620008000a00 */
[----:B------:R-:W-:Y:S01]  /*60c0*/  IMAD.MOV.U32 R84, RZ, RZ, 0x1 ;  /* 0x00000001ff547424 */ /* 0x000fe200078e00ff */
[----:B------:R-:W-:Y:S06]  /*60d0*/  UISETP.NE.AND.EX UP0, UPT, UR47, URZ, UPT, UP0 ;  /* 0x000000ff2f00728c */ /* 0x000fec000bf05300 */
[----:B------:R-:W-:Y:S05]  /*60e0*/  PLOP3.LUT P3, PT, PT, PT, UP0, 0x80, 0x8 ;  /* 0x000000000008781c */ /* 0x000fea0003f6f008 */
[----:B------:R-:W2:Y:S01]  /*60f0*/  @UP0 LDCU.64 UR4, c[0x0][0x888] ;  /* 0x00011100ff0407ac */ /* 0x000ea20008000a00 */
[----:B------:R-:W-:Y:S07]  /*6100*/  @UP0 UIMAD UR6, UR36, UR60, URZ ;  /* 0x0000003c240602a4 */ /* 0x000fee000f8e02ff */
[----:B------:R-:W-:Y:S01]  /*6110*/  @!P3 PRMT R84, R0, 0x7610, R84 ;  /* 0x000076100054b816 */ /* 0x000fe20000000054 */
[----:B--2---:R-:W-:Y:S06]  /*6120*/  @UP0 UIMAD.WIDE UR4, UR6, 0x4, UR4 ;  /* 0x00000004060408a5 */ /* 0x004fec000f8e0204 */
[----:B------:R-:W-:Y:S01]  /*6130*/  IMAD.U32 R2, RZ, RZ, UR4 ;  /* 0x00000004ff027e24 */ /* 0x000fe2000f8e00ff */
[----:B------:R-:W-:Y:S04]  /*6140*/  MOV R3, UR5 ;  /* 0x0000000500037c02 */ /* 0x000fe80008000f00 */
[----:B------:R-:W2:Y:S01]  /*6150*/  @!UP0 LDCU UR4, c[0x0][0x880] ;  /* 0x00011000ff0487ac */ /* 0x000ea20008000800 */
[----:B-1---5:R3:W5:Y:S02]  /*6160*/  @P3 LDG.E R41, desc[UR8][R2.64] ;  /* 0x0000000802293981 */ /* 0x022764000c1e1900 */
[----:B--23--:R-:W-:Y:S02]  /*6170*/  @!P3 IMAD.U32 R41, RZ, RZ, UR4 ;  /* 0x00000004ff29be24 */ /* 0x00cfe4000f8e00ff */
.L_x_105:
[----:B------:R-:W-:Y:S05]  /*6180*/  @!P4 BRA `(.L_x_106) ;  /* 0x000000000024c947 */ /* 0x000fea0003800000 */
[----:B------:R-:W-:Y:S01]  /*6190*/  ISETP.NE.U32.AND P3, PT, R80, RZ, PT ;  /* 0x000000ff5000720c */ /* 0x000fe20003f65070 */
[----:B------:R-:W2:Y:S03]  /*61a0*/  LDCU.64 UR4, c[0x0][0x358] ;  /* 0x00006b00ff0477ac */ /* 0x000ea60008000a00 */
[----:B------:R-:W-:Y:S11]  /*61b0*/  ISETP.NE.AND.EX P3, PT, R81, RZ, PT, P3 ;  /* 0x000000ff5100720c */ /* 0x000ff60003f65330 */
[----:B------:R-:W-:Y:S02]  /*61c0*/  @!UPT UIADD3 URZ, UPT, UPT, URZ, URZ, URZ ;  /* 0x000000fffffff290 */ /* 0x000fe4000fffe0ff */
[----:B------:R-:W3:Y:S01]  /*61d0*/  @P3 LDC.64 R2, c[0x0][0x8a8] ;  /* 0x00022a00ff023b82 */ /* 0x000ee20000000a00 */
[----:B-1----:R-:W-:Y:S04]  /*61e0*/  @P3 IMAD R0, R82, UR36, RZ ;  /* 0x0000002452003c24 */ /* 0x002fe8000f8e02ff */
[----:B---3--:R-:W-:Y:S05]  /*61f0*/  @P3 IMAD.WIDE R2, R0, 0x4, R2 ;  /* 0x0000000400023825 */ /* 0x008fea00078e0202 */
[----:B--2--5:R2:W5:Y:S02]  /*6200*/  @P3 LDG.E R38, desc[UR4][R2.64] ;  /* 0x0000000402263981 */ /* 0x024564000c1e1900 */
[----:B--2---:R-:W3:Y:S02]  /*6210*/  @!P3 LDC R38, c[0x0][0x8a0] ;  /* 0x00022800ff26bb82 */ /* 0x004ee40000000800 */
.L_x_106:
[----:B-----5:R-:W-:Y:S01]  /*6220*/  FSETP.NEU.AND P4, PT, R41, RZ, PT ;  /* 0x000000ff2900720b */ /* 0x020fe20003f8d000 */
[----:B------:R-:W-:Y:S01]  /*6230*/  BSSY B1, `(.L_x_107) ;  /* 0x0000042000017945 */ /* 0x000fe20003800000 */
[----:B------:R-:W-:Y:S01]  /*6240*/  SEL R5, RZ, 0xffffffff, P2 ;  /* 0xffffffffff057807 */ /* 0x000fe20001000000 */
[----:B------:R-:W-:Y:S01]  /*6250*/  IMAD.MOV.U32 R102, RZ, RZ, 0x1 ;  /* 0x00000001ff667424 */ /* 0x000fe200078e00ff */
[----:B------:R-:W-:Y:S02]  /*6260*/  LOP3.LUT P3, RZ, R84, 0xff, RZ, 0xc0, !PT ;  /* 0x000000ff54ff7812 */ /* 0x000fe4000786c0ff */
[----:B------:R-:W-:Y:S02]  /*6270*/  CS2R R78, SRZ ;  /* 0x00000000004e7805 */ /* 0x000fe4000001ff00 */
[----:B------:R-:W-:Y:S02]  /*6280*/  @P1 SEL R4, RZ, 0xffffffff, P4 ;  /* 0xffffffffff041807 */ /* 0x000fe40002000000 */
[----:B------:R-:W-:Y:S02]  /*6290*/  CS2R R76, SRZ ;  /* 0x00000000004c7805 */ /* 0x000fe4000001ff00 */
[----:B------:R-:W-:Y:S02]  /*62a0*/  LEA R2, R90, UR44, 0x3 ;  /* 0x0000002c5a027c11 */ /* 0x000fe4000f8e18ff */
[----:B------:R-:W-:Y:S02]  /*62b0*/  CS2R R74, SRZ ;  /* 0x00000000004a7805 */ /* 0x000fe4000001ff00 */
[----:B------:R-:W-:Y:S02]  /*62c0*/  @P0 SEL R4, R5, R4, !P3 ;  /* 0x0000000405040207 */ /* 0x000fe40005800000 */
[----:B------:R-:W-:Y:S02]  /*62d0*/  CS2R R72, SRZ ;  /* 0x0000000000487805 */ /* 0x000fe4000001ff00 */
[----:B------:R-:W-:Y:S02]  /*62e0*/  LEA R100, R36, UR44, 0x3 ;  /* 0x0000002c24647c11 */ /* 0x000fe4000f8e18ff */
[----:B------:R-:W-:Y:S02]  /*62f0*/  @P1 LOP3.LUT R4, R4, 0x1, RZ, 0xc0, !PT ;  /* 0x0000000104041812 */ /* 0x000fe400078ec0ff */
[----:B------:R-:W-:Y:S02]  /*6300*/  SHF.L.U32 R3, R92, 0x1f, RZ ;  /* 0x0000001f5c037819 */ /* 0x000fe400000006ff */
[----:B------:R-:W-:Y:S02]  /*6310*/  ISETP.NE.U32.OR P6, PT, R4, 0x1, !P1 ;  /* 0x000000010400780c */ /* 0x000fe40004fc5470 */
[----:B------:R-:W-:Y:S02]  /*6320*/  PLOP3.LUT P2, PT, PT, PT, UP1, 0x80, 0x8 ;  /* 0x000000000008781c */ /* 0x000fe40003f4f018 */
[C---:B------:R-:W-:Y:S02]  /*6330*/  LEA.HI R39, R36.reuse, R36, RZ, 0x1 ;  /* 0x0000002424277211 */ /* 0x040fe400078f08ff */
[----:B------:R-:W-:Y:S02]  /*6340*/  SEL R4, RZ, 0xffffffff, P4 ;  /* 0xffffffffff047807 */ /* 0x000fe40002000000 */
[----:B------:R-:W-:Y:S01]  /*6350*/  P2R R96, PR, RZ, 0x40 ;  /* 0x00000040ff607803 */ /* 0x000fe20000000000 */
[C---:B-1----:R-:W-:Y:S01]  /*6360*/  IMAD.SHL.U32 R0, R39.reuse, 0x40, RZ ;  /* 0x0000004027007824 */ /* 0x042fe200078e00ff */
[----:B------:R-:W-:Y:S03]  /*6370*/  LOP3.LUT R39, R39, 0xffe, RZ, 0xc0, !PT ;  /* 0x00000ffe27277812 */ /* 0x000fe600078ec0ff */
[----:B------:R-:W-:Y:S02]  /*6380*/  @P6 SHF.L.U32 R7, R89, 0x1f, RZ ;  /* 0x0000001f59076819 */ /* 0x000fe400000006ff */
[----:B------:R-:W-:Y:S01]  /*6390*/  @P2 SEL R4, R5, R4, !P3 ;  /* 0x0000000405042207 */ /* 0x000fe20005800000 */
[----:B------:R-:W-:Y:S01]  /*63a0*/  IMAD.IADD R39, R36, 0x1, -R39 ;  /* 0x0000000124277824 */ /* 0x000fe200078e0a27 */
[----:B------:R-:W1:Y:S01]  /*63b0*/  @P6 SYNCS.PHASECHK.TRANS64.TRYWAIT P1, [R2+URZ+0x110], R7 ;  /* 0x00011007020065a7 */ /* 0x000e6200080211ff */
[----:B------:R-:W-:Y:S02]  /*63c0*/  LOP3.LUT R0, R0, 0xffffff80, RZ, 0xc0, !PT ;  /* 0xffffff8000007812 */ /* 0x000fe400078ec0ff */
[----:B------:R-:W-:Y:S03]  /*63d0*/  LOP3.LUT R4, R4, 0x1, RZ, 0xc0, !PT ;  /* 0x0000000104047812 */ /* 0x000fe600078ec0ff */
[----:B------:R-:W-:Y:S01]  /*63e0*/  IMAD.IADD R0, R37, 0x1, R0 ;  /* 0x0000000125007824 */ /* 0x000fe200078e0200 */
[----:B------:R-:W-:Y:S03]  /*63f0*/  ISETP.NE.U32.AND P5, PT, R4, 0x1, PT ;  /* 0x000000010400780c */ /* 0x000fe60003fa5070 */
[----:B------:R-:W-:Y:S01]  /*6400*/  IMAD R39, R39, 0x100000, R0 ;  /* 0x0010000027277824 */ /* 0x000fe200078e0200 */
[----:B------:R-:W-:Y:S01]  /*6410*/  P2R R103, PR, RZ, 0x20 ;  /* 0x00000020ff677803 */ /* 0x000fe20000000000 */
[----:B------:R2:W4:Y:S01]  /*6420*/  SYNCS.PHASECHK.TRANS64.TRYWAIT P0, [R100+URZ+0x160], R3 ;  /* 0x00016003640075a7 */ /* 0x00052200080011ff */
[----:B-1----:R-:W-:Y:S01]  /*6430*/  @P6 SEL R102, RZ, 0x1, !P1 ;  /* 0x00000001ff666807 */ /* 0x002fe20004800000 */
[----:B--2---:R-:W-:Y:S06]  /*6440*/  @!P6 BRA `(.L_x_108) ;  /* 0x000000000080e947 */ /* 0x004fec0003800000 */
[----:B------:R-:W-:Y:S01]  /*6450*/  @P5 IMAD R6, R90, 0x1000, R71 ;  /* 0x000010005a065824 */ /* 0x000fe200078e0247 */
[----:B------:R-:W1:Y:S01]  /*6460*/  S2R R0, SR_CgaCtaId ;  /* 0x0000000000007919 */ /* 0x000e620000008800 */
[----:B------:R-:W-:Y:S01]  /*6470*/  ISETP.NE.AND P1, PT, R102, RZ, PT ;  /* 0x000000ff6600720c */ /* 0x000fe20003f25270 */
[----:B------:R-:W-:Y:S01]  /*6480*/  BSSY B0, `(.L_x_109) ;  /* 0x000000b000007945 */ /* 0x000fe20003800000 */
[----:B------:R-:W-:Y:S01]  /*6490*/  @P5 VIADD R4, R6, UR44 ;  /* 0x0000002c06045c36 */ /* 0x000fe20008000000 */
[----:B------:R-:W-:Y:S02]  /*64a0*/  CS2R R74, SRZ ;  /* 0x00000000004a7805 */ /* 0x000fe4000001ff00 */
[----:B------:R-:W-:Y:S02]  /*64b0*/  CS2R R72, SRZ ;  /* 0x0000000000487805 */ /* 0x000fe4000001ff00 */
[----:B------:R-:W-:Y:S01]  /*64c0*/  CS2R R78, SRZ ;  /* 0x00000000004e7805 */ /* 0x000fe2000001ff00 */
[----:B------:R-:W-:Y:S01]  /*64d0*/  @P5 IMAD R4, R93, -0x10, R4 ;  /* 0xfffffff05d045824 */ /* 0x000fe200078e0204 */
[----:B------:R-:W-:Y:S04]  /*64e0*/  CS2R R76, SRZ ;  /* 0x00000000004c7805 */ /* 0x000fe8000001ff00 */
[----:B------:R-:W-:Y:S05]  /*64f0*/  @P1 BRA `(.L_x_110) ;  /* 0x00000000000c1947 */ /* 0x000fea0003800000 */
[----:B------:R-:W-:Y:S04]  /*6500*/  SHF.L.U32 R5, R89, 0x1f, RZ ;  /* 0x0000001f59057819 */ /* 0x000fe800000006ff */
[----:B------:R-:W2:Y:S02]  /*6510*/  SYNCS.PHASECHK.TRANS64.TRYWAIT P1, [R2+URZ+0x110], R5 ;  /* 0x00011005020075a7 */ /* 0x000ea400080211ff */
[----:B--2---:R-:W-:Y:S05]  /*6520*/  @!P1 BRA `(.L_x_111) ;  /* 0x00000028002c9947 */ /* 0x004fea0003800000 */
.L_x_110:
[----:B------:R-:W-:Y:S05]  /*6530*/  BSYNC B0 ;  /* 0x0000000000007941 */ /* 0x000fea0003800000 */
.L_x_109:
[----:B------:R-:W-:Y:S01]  /*6540*/  ISETP.NE.AND P1, PT, R103, RZ, PT ;  /* 0x000000ff6700720c */ /* 0x000fe20003f25270 */
[----:B--2---:R-:W-:Y:S02]  /*6550*/  VIADD R5, R2, 0x120 ;  /* 0x0000012002057836 */ /* 0x004fe40000000000 */
[----:B------:R-:W-:Y:S03]  /*6560*/  VIADD R90, R90, 0x1 ;  /* 0x000000015a5a7836 */ /* 0x000fe60000000000 */
[----:B-1----:R-:W-:Y:S07]  /*6570*/  PRMT R0, R0, 0x654, R5 ;  /* 0x0000065400007816 */ /* 0x002fee0000000005 */
[----:B------:R1:W2:Y:S04]  /*6580*/  @P1 LDS.128 R72, [R6+UR44+0x200] ;  /* 0x0002002c06481984 */ /* 0x0002a80008000c00 */
[----:B------:R1:W1:Y:S01]  /*6590*/  @P1 LDS.128 R76, [R4+0x210] ;  /* 0x00021000044c1984 */ /* 0x0002620000000c00 */
[C---:B------:R-:W-:Y:S01]  /*65a0*/  ISETP.NE.AND P1, PT, R90.reuse, 0x2, PT ;  /* 0x000000025a00780c */ /* 0x040fe20003f25270 */
[----:B------:R-:W-:Y:S01]  /*65b0*/  @!PT LDS RZ, [RZ] ;  /* 0x00000000fffff984 */ /* 0x000fe20000000800 */
[----:B------:R-:W-:Y:S01]  /*65c0*/  @!PT LDS RZ, [RZ] ;  /* 0x00000000fffff984 */ /* 0x000fe20000000800 */
[----:B------:R-:W-:Y:S01]  /*65d0*/  @!PT LDS RZ, [RZ] ;  /* 0x00000000fffff984 */ /* 0x000fe20000000800 */
[----:B------:R-:W-:Y:S01]  /*65e0*/  @!PT LDS RZ, [RZ] ;  /* 0x00000000fffff984 */ /* 0x000fe20000000800 */
[----:B------:R5:W-:Y:S06]  /*65f0*/  MEMBAR.ALL.CTA ;  /* 0x0000000000007992 */ /* 0x000bec0000008000 */
[----:B-----5:R-:W5:Y:S01]  /*6600*/  FENCE.VIEW.ASYNC.S ;  /* 0x00000000000073c6 */ /* 0x020f620000000000 */
[----:B------:R-:W-:Y:S01]  /*6610*/  SEL R90, R90, RZ, P1 ;  /* 0x000000ff5a5a7207 */ /* 0x000fe20000800000 */
[----:B-----5:R5:W-:Y:S02]  /*6620*/  SYNCS.ARRIVE.TRANS64.RED.A1T0 RZ, [R0+URZ], RZ ;  /* 0x000000ff00ff79a7 */ /* 0x020be400081004ff */
[----:B-----5:R-:W-:Y:S04]  /*6630*/  SEL R0, RZ, 0x1, P1 ;  /* 0x00000001ff007807 */ /* 0x020fe80000800000 */
[----:B--2---:R-:W-:Y:S02]  /*6640*/  LOP3.LUT R89, R89, R0, RZ, 0x3c, !PT ;  /* 0x0000000059597212 */ /* 0x004fe400078e3cff */
.L_x_108:
[----:B------:R-:W-:Y:S05]  /*6650*/  BSYNC B1 ;  /* 0x0000000000017941 */ /* 0x000fea0003800000 */
.L_x_107:
[----:B------:R-:W-:Y:S04]  /*6660*/  SHF.R.U32.HI R0, RZ, 0x15, R39 ;  /* 0x00000015ff007819 */ /* 0x000fe80000011627 */
[----:B------:R-:W-:Y:S01]  /*6670*/  LOP3.LUT P1, RZ, R0, 0x3, R85, 0x48, !PT ;  /* 0x0000000300ff7812 */ /* 0x000fe20007824855 */
[----:B------:R-:W-:Y:S01]  /*6680*/  @!UPT UIADD3 URZ, UPT, UPT, URZ, URZ, URZ ;  /* 0x000000fffffff290 */ /* 0x000fe2000fffe0ff */
[----:B----4-:R-:W-:Y:S11]  /*6690*/  @P0 BRA `(.L_x_112) ;  /* 0x0000000000080947 */ /* 0x010ff60003800000 */
[----:B------:R-:W2:Y:S02]  /*66a0*/  SYNCS.PHASECHK.TRANS64.TRYWAIT P0, [R100+URZ+0x160], R3 ;  /* 0x00016003640075a7 */ /* 0x000ea400080011ff */
[----:B--2---:R-:W-:Y:S05]  /*66b0*/  @!P0 BRA `(.L_x_113) ;  /* 0x0000002400dc8947 */ /* 0x004fea0003800000 */
.L_x_112:
[----:B------:R-:W-:Y:S05]  /*66c0*/  @!P1 BRA `(.L_x_114) ;  /* 0x0000000000409947 */ /* 0x000fea0003800000 */
[----:B------:R-:W4:Y:S01]  /*66d0*/  LDCU.64 UR8, c[0x4][0x70] ;  /* 0x01000e00ff0877ac */ /* 0x000f220008000a00 */
[----:B--2---:R-:W-:Y:S01]  /*66e0*/  MOV R3, 0x0 ;  /* 0x0000000000037802 */ /* 0x004fe20000000f00 */
[----:B------:R-:W-:Y:S02]  /*66f0*/  HFMA2 R12, -RZ, RZ, 0, 5.9604644775390625e-08 ;  /* 0x00000001ff0c7431 */ /* 0x000fe400000001ff */
[----:B------:R-:W-:Y:S02]  /*6700*/  IMAD.MOV.U32 R8, RZ, RZ, 0x192 ;  /* 0x00000192ff087424 */ /* 0x000fe400078e00ff */
[----:B------:R-:W-:Y:S01]  /*6710*/  IMAD.MOV.U32 R13, RZ, RZ, RZ ;  /* 0x000000ffff0d7224 */ /* 0x000fe200078e00ff */
[----:B------:R-:W2:Y:S01]  /*6720*/  LDCU.64 UR6, c[0x4][0x78] ;  /* 0x01000f00ff0677ac */ /* 0x000ea20008000a00 */
[----:B------:R-:W3:Y:S01]  /*6730*/  LDC.64 R2, c[0x4][R3] ;  /* 0x0100000003027b82 */ /* 0x000ee20000000a00 */
[----:B------:R-:W5:Y:S01]  /*6740*/  LDCU.64 UR4, c[0x4][0x10] ;  /* 0x01000200ff0477ac */ /* 0x000f620008000a00 */
[----:B----4-:R-:W-:Y:S01]  /*6750*/  MOV R5, UR9 ;  /* 0x0000000900057c02 */ /* 0x010fe20008000f00 */
[----:B-1----:R-:W-:Y:S01]  /*6760*/  IMAD.U32 R4, RZ, RZ, UR8 ;  /* 0x00000008ff047e24 */ /* 0x002fe2000f8e00ff */
[----:B--2---:R-:W-:Y:S01]  /*6770*/  MOV R7, UR7 ;  /* 0x0000000700077c02 */ /* 0x004fe20008000f00 */
[----:B------:R-:W-:Y:S01]  /*6780*/  IMAD.U32 R6, RZ, RZ, UR6 ;  /* 0x00000006ff067e24 */ /* 0x000fe2000f8e00ff */
[----:B-----5:R-:W-:Y:S01]  /*6790*/  MOV R11, UR5 ;  /* 0x00000005000b7c02 */ /* 0x020fe20008000f00 */
[----:B------:R-:W-:Y:S02]  /*67a0*/  IMAD.U32 R10, RZ, RZ, UR4 ;  /* 0x00000004ff0a7e24 */ /* 0x000fe4000f8e00ff */
[----:B------:R-:W-:Y:S07]  /*67b0*/  LEPC R20, `(.L_x_114) ;  /* 0x000000001014794e */ /* 0x000fee0000000000 */
[----:B---3--:R-:W-:Y:S05]  /*67c0*/  CALL.ABS.NOINC R2 ;  /* 0x0000000002007343 */ /* 0x008fea0003c00000 */
.L_x_114:
[-C--:B------:R-:W-:Y:S01]  /*67d0*/  F2FP.F16.E4M3.UNPACK_B R42, R72.reuse ;  /* 0x00000048ff2a723e */ /* 0x080fe200020006ff */
[----:B------:R-:W-:Y:S05]  /*67e0*/  WARPSYNC.ALL ;  /* 0x0000000000007948 */ /* 0x000fea0003800000 */
[----:B------:R-:W-:Y:S01]  /*67f0*/  R2UR UR4, R39 ;  /* 0x00000000270472ca */ /* 0x000fe200000e0000 */
[--C-:B------:R-:W-:Y:S01]  /*6800*/  HADD2.F32 R40, -RZ, R42.reuse.H0_H0 ;  /* 0x2000002aff287230 */ /* 0x100fe20000004100 */
[----:B------:R-:W-:Y:S01]  /*6810*/  F2FP.F16.E4M3.UNPACK_B R43, R72.H1 ;  /* 0x00000048ff2b723e */ /* 0x000fe200030006ff */
[----:B------:R-:W-:Y:S01]  /*6820*/  HADD2.F32 R42, -RZ, R42.H1_H1 ;  /* 0x3000002aff2a7230 */ /* 0x000fe20000004100 */
[-C--:B------:R-:W-:Y:S01]  /*6830*/  F2FP.F16.E4M3.UNPACK_B R45, R73.reuse ;  /* 0x00000049ff2d723e */ /* 0x080fe200020006ff */
[----:B------:R-:W-:Y:S01]  /*6840*/  BSSY.RECONVERGENT B0, `(.L_x_115) ;  /* 0x0000099000007945 */ /* 0x000fe20003800200 */
[----:B------:R-:W-:Y:S01]  /*6850*/  F2FP.F16.E4M3.UNPACK_B R47, R73.H1 ;  /* 0x00000049ff2f723e */ /* 0x000fe200030006ff */
[--C-:B------:R-:W-:Y:S01]  /*6860*/  HADD2.F32 R44, -RZ, R43.reuse.H0_H0 ;  /* 0x2000002bff2c7230 */ /* 0x100fe20000004100 */
[-C--:B------:R-:W-:Y:S01]  /*6870*/  F2FP.F16.E4M3.UNPACK_B R49, R74.reuse ;  /* 0x0000004aff31723e */ /* 0x080fe200020006ff */
[----:B------:R-:W-:Y:S01]  /*6880*/  HADD2.F32 R46, -RZ, R43.H1_H1 ;  /* 0x3000002bff2e7230 */ /* 0x000fe20000004100 */
[----:B------:R-:W-:Y:S01]  /*6890*/  F2FP.F16.E4M3.UNPACK_B R51, R74.H1 ;  /* 0x0000004aff33723e */ /* 0x000fe200030006ff */
[--C-:B------:R-:W-:Y:S01]  /*68a0*/  HADD2.F32 R43, -RZ, R45.reuse.H0_H0 ;  /* 0x2000002dff2b7230 */ /* 0x100fe20000004100 */
[-C--:B------:R-:W-:Y:S01]  /*68b0*/  F2FP.F16.E4M3.UNPACK_B R53, R75.reuse ;  /* 0x0000004bff35723e */ /* 0x080fe200020006ff */
[----:B-1----:R-:W-:Y:S01]  /*68c0*/  LDTM.16dp32bit_t0_t15.x32 R4, tmem[UR4] ;  /* 0x00000004000479ee */ /* 0x002fe20008a80000 */
[----:B------:R-:W3:Y:S01]  /*68d0*/  LDTM.16dp32bit_t16_t31.x32 R4, tmem[UR4+0x20] ;  /* 0x00002004000479ee */ /* 0x000ee20008aa0000 */
[----:B------:R-:W-:Y:S01]  /*68e0*/  ISETP.NE.AND P6, PT, R96, RZ, PT ;  /* 0x000000ff6000720c */ /* 0x000fe20003fc5270 */
[----:B------:R-:W-:Y:S01]  /*68f0*/  HADD2.F32 R48, -RZ, R45.H1_H1 ;  /* 0x3000002dff307230 */ /* 0x000fe20000004100 */
[----:B------:R-:W-:Y:S01]  /*6900*/  IADD3 R109, PT, PT, R71, UR44, RZ ;  /* 0x0000002c476d7c10 */ /* 0x000fe2000fffe0ff */
[----:B------:R-:W-:Y:S01]  /*6910*/  HADD2.F32 R52, -RZ, R49.H1_H1 ;  /* 0x30000031ff347230 */ /* 0x000fe20000004100 */
[----:B------:R-:W-:Y:S01]  /*6920*/  SHF.L.U32 R108, R88, 0x4, RZ ;  /* 0x00000004586c7819 */ /* 0x000fe200000006ff */
[----:B------:R-:W-:Y:S01]  /*6930*/  HADD2.F32 R56, -RZ, R53.H1_H1 ;  /* 0x30000035ff387230 */ /* 0x000fe20000004100 */
[----:B------:R-:W-:Y:S01]  /*6940*/  F2FP.F16.E4M3.UNPACK_B R55, R75.H1 ;  /* 0x0000004bff37723e */ /* 0x000fe200030006ff */
[--C-:B------:R-:W-:Y:S01]  /*6950*/  HADD2.F32 R45, -RZ, R47.reuse.H0_H0 ;  /* 0x2000002fff2d7230 */ /* 0x100fe20000004100 */
[----:B------:R-:W-:Y:S01]  /*6960*/  IADD3 R101, PT, PT, R109, R108, RZ ;  /* 0x0000006c6d657210 */ /* 0x000fe20007ffe0ff */
[----:B------:R-:W-:Y:S01]  /*6970*/  HADD2.F32 R50, -RZ, R47.H1_H1 ;  /* 0x3000002fff327230 */ /* 0x000fe20000004100 */
[-C--:B------:R-:W-:Y:S01]  /*6980*/  F2FP.F16.E4M3.UNPACK_B R57, R76.reuse ;  /* 0x0000004cff39723e */ /* 0x080fe200020006ff */
[----:B------:R-:W-:Y:S01]  /*6990*/  HADD2.F32 R47, -RZ, R49.H0_H0 ;  /* 0x20000031ff2f7230 */ /* 0x000fe20000004100 */
[----:B------:R-:W-:Y:S01]  /*69a0*/  F2FP.F16.E4M3.UNPACK_B R59, R76.H1 ;  /* 0x0000004cff3b723e */ /* 0x000fe200030006ff */
[----:B------:R-:W-:Y:S01]  /*69b0*/  HADD2.F32 R49, -RZ, R51.H0_H0 ;  /* 0x20000033ff317230 */ /* 0x000fe20000004100 */
[-C--:B------:R-:W-:Y:S01]  /*69c0*/  F2FP.F16.E4M3.UNPACK_B R61, R77.reuse ;  /* 0x0000004dff3d723e */ /* 0x080fe200020006ff */
[----:B------:R-:W-:Y:S01]  /*69d0*/  HADD2.F32 R60, -RZ, R57.H1_H1 ;  /* 0x30000039ff3c7230 */ /* 0x000fe20000004100 */
[----:B------:R-:W-:Y:S01]  /*69e0*/  F2FP.F16.E4M3.UNPACK_B R63, R77.H1 ;  /* 0x0000004dff3f723e */ /* 0x000fe200030006ff */
[----:B------:R-:W-:Y:S01]  /*69f0*/  HADD2.F32 R54, -RZ, R51.H1_H1 ;  /* 0x30000033ff367230 */ /* 0x000fe20000004100 */
[-C--:B------:R-:W-:Y:S01]  /*6a00*/  F2FP.F16.E4M3.UNPACK_B R65, R78.reuse ;  /* 0x0000004eff41723e */ /* 0x080fe200020006ff */
[----:B------:R-:W-:Y:S01]  /*6a10*/  HADD2.F32 R51, -RZ, R53.H0_H0 ;  /* 0x20000035ff337230 */ /* 0x000fe20000004100 */
[----:B------:R-:W-:Y:S01]  /*6a20*/  F2FP.F16.E4M3.UNPACK_B R67, R78.H1 ;  /* 0x0000004eff43723e */ /* 0x000fe200030006ff */
[----:B------:R-:W-:Y:S01]  /*6a30*/  HADD2.F32 R64, -RZ, R61.H1_H1 ;  /* 0x3000003dff407230 */ /* 0x000fe20000004100 */
[----:B------:R-:W-:Y:S01]  /*6a40*/  ISETP.NE.AND P0, PT, R95, RZ, PT ;  /* 0x000000ff5f00720c */ /* 0x000fe20003f05270 */
[C---:B---3--:R-:W-:Y:S01]  /*6a50*/  FMUL R0, R38.reuse, R4 ;  /* 0x0000000426007220 */ /* 0x048fe20000400000 */
[C---:B------:R-:W-:Y:S01]  /*6a60*/  FMUL R2, R38.reuse, R5 ;  /* 0x0000000526027220 */ /* 0x040fe20000400000 */
[C---:B------:R-:W-:Y:S01]  /*6a70*/  FMUL R4, R38.reuse, R8 ;  /* 0x0000000826047220 */ /* 0x040fe20000400000 */
[C---:B------:R-:W-:Y:S01]  /*6a80*/  FMUL R5, R38.reuse, R9 ;  /* 0x0000000926057220 */ /* 0x040fe20000400000 */
[C---:B------:R-:W-:Y:S01]  /*6a90*/  FFMA R0, R41.reuse, R40, R0 ;  /* 0x0000002829007223 */ /* 0x040fe20000000000 */
[C---:B------:R-:W-:Y:S01]  /*6aa0*/  FFMA R2, R41.reuse, R42, R2 ;  /* 0x0000002a29027223 */ /* 0x040fe20000000002 */
[C---:B------:R-:W-:Y:S01]  /*6ab0*/  FMUL R8, R38.reuse, R12 ;  /* 0x0000000c26087220 */ /* 0x040fe20000400000 */
[C---:B------:R-:W-:Y:S01]  /*6ac0*/  FMUL R9, R38.reuse, R13 ;  /* 0x0000000d26097220 */ /* 0x040fe20000400000 */
[C---:B------:R-:W-:Y:S01]  /*6ad0*/  FMUL R12, R38.reuse, R16 ;  /* 0x00000010260c7220 */ /* 0x040fe20000400000 */
[C---:B------:R-:W-:Y:S01]  /*6ae0*/  FMUL R13, R38.reuse, R17 ;  /* 0x00000011260d7220 */ /* 0x040fe20000400000 */
[C---:B------:R-:W-:Y:S01]  /*6af0*/  FMUL R16, R38.reuse, R20 ;  /* 0x0000001426107220 */ /* 0x040fe20000400000 */
[C---:B------:R-:W-:Y:S01]  /*6b00*/  FMUL R17, R38.reuse, R21 ;  /* 0x0000001526117220 */ /* 0x040fe20000400000 */
[C---:B------:R-:W-:Y:S01]  /*6b10*/  FMUL R20, R38.reuse, R24 ;  /* 0x0000001826147220 */ /* 0x040fe20000400000 */
[C---:B------:R-:W-:Y:S01]  /*6b20*/  FMUL R21, R38.reuse, R25 ;  /* 0x0000001926157220 */ /* 0x040fe20000400000 */
[----:B------:R-:W-:Y:S02]  /*6b30*/  HADD2.F32 R68, -RZ, R65.H1_H1 ;  /* 0x30000041ff447230 */ /* 0x000fe40000004100 */
[C---:B------:R-:W-:Y:S01]  /*6b40*/  FMUL R24, R38.reuse, R28 ;  /* 0x0000001c26187220 */ /* 0x040fe20000400000 */
[C---:B------:R-:W-:Y:S01]  /*6b50*/  FMUL R25, R38.reuse, R29 ;  /* 0x0000001d26197220 */ /* 0x040fe20000400000 */
[C---:B------:R-:W-:Y:S01]  /*6b60*/  FMUL R28, R38.reuse, R32 ;  /* 0x00000020261c7220 */ /* 0x040fe20000400000 */
[C---:B------:R-:W-:Y:S01]  /*6b70*/  FMUL R29, R38.reuse, R33 ;  /* 0x00000021261d7220 */ /* 0x040fe20000400000 */
[C---:B--2---:R-:W-:Y:S01]  /*6b80*/  FMUL R3, R38.reuse, R6 ;  /* 0x0000000626037220 */ /* 0x044fe20000400000 */
[C---:B------:R-:W-:Y:S01]  /*6b90*/  FMUL R7, R38.reuse, R7 ;  /* 0x0000000726077220 */ /* 0x040fe20000400000 */
[C---:B------:R-:W-:Y:S01]  /*6ba0*/  FMUL R6, R38.reuse, R10 ;  /* 0x0000000a26067220 */ /* 0x040fe20000400000 */
[C---:B------:R-:W-:Y:S01]  /*6bb0*/  FMUL R11, R38.reuse, R11 ;  /* 0x0000000b260b7220 */ /* 0x040fe20000400000 */
[C---:B------:R-:W-:Y:S01]  /*6bc0*/  FFMA R3, R41.reuse, R44, R3 ;  /* 0x0000002c29037223 */ /* 0x040fe20000000003 */
[C---:B------:R-:W-:Y:S01]  /*6bd0*/  FFMA R7, R41.reuse, R46, R7 ;  /* 0x0000002e29077223 */ /* 0x040fe20000000007 */
[C---:B------:R-:W-:Y:S01]  /*6be0*/  FFMA R4, R41.reuse, R43, R4 ;  /* 0x0000002b29047223 */ /* 0x040fe20000000004 */
[----:B------:R-:W-:Y:S01]  /*6bf0*/  F2FP.F16.E4M3.UNPACK_B R40, R79 ;  /* 0x0000004fff28723e */ /* 0x000fe200020006ff */
[C---:B------:R-:W-:Y:S01]  /*6c00*/  FFMA R5, R41.reuse, R48, R5 ;  /* 0x0000003029057223 */ /* 0x040fe20000000005 */
[C---:B------:R-:W-:Y:S01]  /*6c10*/  FFMA R6, R41.reuse, R45, R6 ;  /* 0x0000002d29067223 */ /* 0x040fe20000000006 */
[----:B------:R-:W-:Y:S01]  /*6c20*/  F2FP.F16.E4M3.UNPACK_B R42, R79.H1 ;  /* 0x0000004fff2a723e */ /* 0x000fe200030006ff */
[C---:B------:R-:W-:Y:S01]  /*6c30*/  FFMA R11, R41.reuse, R50, R11 ;  /* 0x00000032290b7223 */ /* 0x040fe2000000000b */
[----:B------:R-:W-:Y:S01]  /*6c40*/  FFMA R8, R41, R47, R8 ;  /* 0x0000002f29087223 */ /* 0x000fe20000000008 */
[----:B------:R-:W-:Y:S01]  /*6c50*/  F2FP.SATFINITE.E4M3.F32.PACK_AB_MERGE_C R97, R7, R3, RZ ;  /* 0x000000030761723e */ /* 0x000fe200048070ff */
[C---:B------:R-:W-:Y:S01]  /*6c60*/  FFMA R9, R41.reuse, R52, R9 ;  /* 0x0000003429097223 */ /* 0x040fe20000000009 */
[----:B------:R-:W-:Y:S01]  /*6c70*/  FMUL R10, R38, R14 ;  /* 0x0000000e260a7220 */ /* 0x000fe20000400000 */
[----:B------:R-:W-:Y:S01]  /*6c80*/  LEA R109, R90, UR44, 0x3 ;  /* 0x0000002c5a6d7c11 */ /* 0x000fe2000f8e18ff */
[----:B------:R-:W-:Y:S01]  /*6c90*/  FMUL R15, R38, R15 ;  /* 0x0000000f260f7220 */ /* 0x000fe20000400000 */
[--C-:B------:R-:W-:Y:S01]  /*6ca0*/  HADD2.F32 R53, -RZ, R55.reuse.H0_H0 ;  /* 0x20000037ff357230 */ /* 0x100fe20000004100 */
[----:B------:R-:W-:Y:S01]  /*6cb0*/  F2FP.SATFINITE.E4M3.F32.PACK_AB_MERGE_C R96, R2, R0, R97 ;  /* 0x000000000260723e */ /* 0x000fe20004807061 */
[----:B------:R-:W-:Y:S01]  /*6cc0*/  FFMA R10, R41, R49, R10 ;  /* 0x00000031290a7223 */ /* 0x000fe2000000000a */
[----:B------:R-:W-:Y:S01]  /*6cd0*/  F2FP.SATFINITE.E4M3.F32.PACK_AB_MERGE_C R97, R11, R6, RZ ;  /* 0x000000060b61723e */ /* 0x000fe200048070ff */
[C---:B------:R-:W-:Y:S01]  /*6ce0*/  FFMA R15, R41.reuse, R54, R15 ;  /* 0x00000036290f7223 */ /* 0x040fe2000000000f */
[C---:B------:R-:W-:Y:S01]  /*6cf0*/  FFMA R12, R41.reuse, R51, R12 ;  /* 0x00000033290c7223 */ /* 0x040fe2000000000c */
[----:B------:R-:W-:Y:S01]  /*6d00*/  FFMA R13, R41, R56, R13 ;  /* 0x00000038290d7223 */ /* 0x000fe2000000000d */
[----:B------:R-:W-:Y:S01]  /*6d10*/  F2FP.SATFINITE.E4M3.F32.PACK_AB_MERGE_C R97, R5, R4, R97 ;  /* 0x000000040561723e */ /* 0x000fe20004807061 */
[----:B------:R-:W-:Y:S01]  /*6d20*/  HADD2.F32 R58, -RZ, R55.H1_H1 ;  /* 0x30000037ff3a7230 */ /* 0x000fe20000004100 */
[----:B------:R-:W-:Y:S01]  /*6d30*/  F2FP.SATFINITE.E4M3.F32.PACK_AB_MERGE_C R98, R15, R10, RZ ;  /* 0x0000000a0f62723e */ /* 0x000fe200048070ff */
[----:B------:R-:W-:Y:S02]  /*6d40*/  HADD2.F32 R55, -RZ, R57.H0_H0 ;  /* 0x20000039ff377230 */ /* 0x000fe40000004100 */
[C---:B------:R-:W-:Y:S01]  /*6d50*/  FMUL R14, R38.reuse, R18 ;  /* 0x00000012260e7220 */ /* 0x040fe20000400000 */
[C---:B------:R-:W-:Y:S01]  /*6d60*/  FMUL R19, R38.reuse, R19 ;  /* 0x0000001326137220 */ /* 0x040fe20000400000 */
[--C-:B------:R-:W-:Y:S02]  /*6d70*/  HADD2.F32 R57, -RZ, R59.reuse.H0_H0 ;  /* 0x2000003bff397230 */ /* 0x100fe40000004100 */
[C---:B------:R-:W-:Y:S01]  /*6d80*/  FMUL R18, R38.reuse, R22 ;  /* 0x0000001626127220 */ /* 0x040fe20000400000 */
[C---:B------:R-:W-:Y:S01]  /*6d90*/  FFMA R14, R41.reuse, R53, R14 ;  /* 0x00000035290e7223 */ /* 0x040fe2000000000e */
[----:B------:R-:W-:Y:S02]  /*6da0*/  HADD2.F32 R62, -RZ, R59.H1_H1 ;  /* 0x3000003bff3e7230 */ /* 0x000fe40000004100 */
[C---:B------:R-:W-:Y:S01]  /*6db0*/  FFMA R19, R41.reuse, R58, R19 ;  /* 0x0000003a29137223 */ /* 0x040fe20000000013 */
[----:B------:R-:W-:Y:S02]  /*6dc0*/  HADD2.F32 R59, -RZ, R61.H0_H0 ;  /* 0x2000003dff3b7230 */ /* 0x000fe40000004100 */
[C---:B------:R-:W-:Y:S01]  /*6dd0*/  FMUL R23, R38.reuse, R23 ;  /* 0x0000001726177220 */ /* 0x040fe20000400000 */
[C---:B------:R-:W-:Y:S01]  /*6de0*/  FFMA R16, R41.reuse, R55, R16 ;  /* 0x0000003729107223 */ /* 0x040fe20000000010 */
[C---:B------:R-:W-:Y:S01]  /*6df0*/  FFMA R17, R41.reuse, R60, R17 ;  /* 0x0000003c29117223 */ /* 0x040fe20000000011 */
[--C-:B------:R-:W-:Y:S02]  /*6e00*/  HADD2.F32 R61, -RZ, R63.reuse.H0_H0 ;  /* 0x2000003fff3d7230 */ /* 0x100fe40000004100 */
[C---:B------:R-:W-:Y:S01]  /*6e10*/  FFMA R18, R41.reuse, R57, R18 ;  /* 0x0000003929127223 */ /* 0x040fe20000000012 */
[----:B------:R-:W-:Y:S02]  /*6e20*/  HADD2.F32 R66, -RZ, R63.H1_H1 ;  /* 0x3000003fff427230 */ /* 0x000fe40000004100 */
[C---:B------:R-:W-:Y:S01]  /*6e30*/  FMUL R22, R38.reuse, R26 ;  /* 0x0000001a26167220 */ /* 0x040fe20000400000 */
[----:B------:R-:W-:Y:S02]  /*6e40*/  HADD2.F32 R63, -RZ, R65.H0_H0 ;  /* 0x20000041ff3f7230 */ /* 0x000fe40000004100 */
[C---:B------:R-:W-:Y:S01]  /*6e50*/  FFMA R23, R41.reuse, R62, R23 ;  /* 0x0000003e29177223 */ /* 0x040fe20000000017 */
[C---:B------:R-:W-:Y:S01]  /*6e60*/  FMUL R27, R38.reuse, R27 ;  /* 0x0000001b261b7220 */ /* 0x040fe20000400000 */
[C---:B------:R-:W-:Y:S01]  /*6e70*/  FFMA R20, R41.reuse, R59, R20 ;  /* 0x0000003b29147223 */ /* 0x040fe20000000014 */
[C---:B------:R-:W-:Y:S01]  /*6e80*/  FFMA R21, R41.reuse, R64, R21 ;  /* 0x0000004029157223 */ /* 0x040fe20000000015 */
[--C-:B------:R-:W-:Y:S02]  /*6e90*/  HADD2.F32 R65, -RZ, R67.reuse.H0_H0 ;  /* 0x20000043ff417230 */ /* 0x100fe40000004100 */
[C---:B------:R-:W-:Y:S01]  /*6ea0*/  FFMA R22, R41.reuse, R61, R22 ;  /* 0x0000003d29167223 */ /* 0x040fe20000000016 */
[----:B------:R-:W-:Y:S02]  /*6eb0*/  HADD2.F32 R70, -RZ, R67.H1_H1 ;  /* 0x30000043ff467230 */ /* 0x000fe40000004100 */
[C---:B------:R-:W-:Y:S01]  /*6ec0*/  FMUL R26, R38.reuse, R30 ;  /* 0x0000001e261a7220 */ /* 0x040fe20000400000 */
[--C-:B------:R-:W-:Y:S02]  /*6ed0*/  HADD2.F32 R67, -RZ, R40.reuse.H0_H0 ;  /* 0x20000028ff437230 */ /* 0x100fe40000004100 */
[C---:B------:R-:W-:Y:S01]  /*6ee0*/  FFMA R27, R41.reuse, R66, R27 ;  /* 0x00000042291b7223 */ /* 0x040fe2000000001b */
[C---:B------:R-:W-:Y:S01]  /*6ef0*/  FMUL R31, R38.reuse, R31 ;  /* 0x0000001f261f7220 */ /* 0x040fe20000400000 */
[C---:B------:R-:W-:Y:S01]  /*6f00*/  FFMA R24, R41.reuse, R63, R24 ;  /* 0x0000003f29187223 */ /* 0x040fe20000000018 */
[----:B------:R-:W-:Y:S02]  /*6f10*/  HADD2.F32 R40, -RZ, R40.H1_H1 ;  /* 0x30000028ff287230 */ /* 0x000fe40000004100 */
[C---:B------:R-:W-:Y:S01]  /*6f20*/  FFMA R25, R41.reuse, R68, R25 ;  /* 0x0000004429197223 */ /* 0x040fe20000000019 */
[--C-:B------:R-:W-:Y:S02]  /*6f30*/  HADD2.F32 R69, -RZ, R42.reuse.H0_H0 ;  /* 0x2000002aff457230 */ /* 0x100fe40000004100 */
[C---:B------:R-:W-:Y:S01]  /*6f40*/  FFMA R26, R41.reuse, R65, R26 ;  /* 0x00000041291a7223 */ /* 0x040fe2000000001a */
[----:B------:R-:W-:Y:S02]  /*6f50*/  HADD2.F32 R42, -RZ, R42.H1_H1 ;  /* 0x3000002aff2a7230 */ /* 0x000fe40000004100 */
[C---:B------:R-:W-:Y:S01]  /*6f60*/  FMUL R30, R38.reuse, R34 ;  /* 0x00000022261e7220 */ /* 0x040fe20000400000 */
[----:B------:R-:W-:Y:S01]  /*6f70*/  FFMA R31, R41, R70, R31 ;  /* 0x00000046291f7223 */ /* 0x000fe2000000001f */
[----:B------:R-:W-:Y:S01]  /*6f80*/  FMUL R35, R38, R35 ;  /* 0x0000002326237220 */ /* 0x000fe20000400000 */
[----:B------:R-:W-:Y:S01]  /*6f90*/  F2FP.SATFINITE.E4M3.F32.PACK_AB_MERGE_C R99, R19, R14, RZ ;  /* 0x0000000e1363723e */ /* 0x000fe200048070ff */
[C---:B------:R-:W-:Y:S01]  /*6fa0*/  FFMA R28, R41.reuse, R67, R28 ;  /* 0x00000043291c7223 */ /* 0x040fe2000000001c */
[C---:B------:R-:W-:Y:S01]  /*6fb0*/  FFMA R29, R41.reuse, R40, R29 ;  /* 0x00000028291d7223 */ /* 0x040fe2000000001d */
[C---:B------:R-:W-:Y:S01]  /*6fc0*/  FFMA R30, R41.reuse, R69, R30 ;  /* 0x00000045291e7223 */ /* 0x040fe2000000001e */
[----:B------:R-:W-:Y:S01]  /*6fd0*/  FFMA R35, R41, R42, R35 ;  /* 0x0000002a29237223 */ /* 0x000fe20000000023 */
[----:B------:R-:W-:Y:S02]  /*6fe0*/  F2FP.SATFINITE.E4M3.F32.PACK_AB_MERGE_C R98, R9, R8, R98 ;  /* 0x000000080962723e */ /* 0x000fe40004807062 */
[----:B------:R-:W-:Y:S02]  /*6ff0*/  F2FP.SATFINITE.E4M3.F32.PACK_AB_MERGE_C R99, R13, R12, R99 ;  /* 0x0000000c0d63723e */ /* 0x000fe40004807063 */
[----:B------:R-:W-:Y:S02]  /*7000*/  F2FP.SATFINITE.E4M3.F32.PACK_AB_MERGE_C R104, R23, R18, RZ ;  /* 0x000000121768723e */ /* 0x000fe400048070ff */
[----:B------:R-:W-:Y:S01]  /*7010*/  F2FP.SATFINITE.E4M3.F32.PACK_AB_MERGE_C R105, R27, R22, RZ ;  /* 0x000000161b69723e */ /* 0x000fe200048070ff */
[----:B------:R1:W-:Y:S01]  /*7020*/  STS.128 [R71+UR44+0x2200], R96 ;  /* 0x0022006047007988 */ /* 0x0003e20008000c2c */
[----:B------:R-:W-:Y:S02]  /*7030*/  F2FP.SATFINITE.E4M3.F32.PACK_AB_MERGE_C R110, R31, R26, RZ ;  /* 0x0000001a1f6e723e */ /* 0x000fe400048070ff */
[----:B------:R-:W-:Y:S02]  /*7040*/  F2FP.SATFINITE.E4M3.F32.PACK_AB_MERGE_C R111, R35, R30, RZ ;  /* 0x0000001e236f723e */ /* 0x000fe400048070ff */
[----:B------:R-:W-:Y:S02]  /*7050*/  F2FP.SATFINITE.E4M3.F32.PACK_AB_MERGE_C R104, R17, R16, R104 ;  /* 0x000000101168723e */ /* 0x000fe40004807068 */
[----:B------:R-:W-:Y:S02]  /*7060*/  F2FP.SATFINITE.E4M3.F32.PACK_AB_MERGE_C R105, R21, R20, R105 ;  /* 0x000000141569723e */ /* 0x000fe40004807069 */
[----:B------:R-:W-:Y:S02]  /*7070*/  F2FP.SATFINITE.E4M3.F32.PACK_AB_MERGE_C R106, R25, R24, R110 ;  /* 0x00000018196a723e */ /* 0x000fe4000480706e */
[----:B------:R-:W-:Y:S02]  /*7080*/  F2FP.SATFINITE.E4M3.F32.PACK_AB_MERGE_C R107, R29, R28, R111 ;  /* 0x0000001c1d6b723e */ /* 0x000fe4000480706f */
[----:B------:R-:W-:Y:S03]  /*7090*/  @P6 SHF.L.U32 R110, R89, 0x1f, RZ ;  /* 0x0000001f596e6819 */ /* 0x000fe600000006ff */
[----:B------:R1:W-:Y:S01]  /*70a0*/  STS.128 [R101+0x2210], R104 ;  /* 0x0022106865007388 */ /* 0x0003e20000000c00 */
[----:B------:R-:W-:Y:S01]  /*70b0*/  @!PT LDS RZ, [RZ] ;  /* 0x00000000fffff984 */ /* 0x000fe20000000800 */
[----:B------:R-:W-:Y:S01]  /*70c0*/  @!PT LDS RZ, [RZ] ;  /* 0x00000000fffff984 */ /* 0x000fe20000000800 */
[----:B------:R-:W-:Y:S01]  /*70d0*/  @!PT LDS RZ, [RZ] ;  /* 0x00000000fffff984 */ /* 0x000fe20000000800 */
[----:B------:R-:W-:Y:S01]  /*70e0*/  @!PT LDS RZ, [RZ] ;  /* 0x00000000fffff984 */ /* 0x000fe20000000800 */
[----:B------:R2:W-:Y:S07]  /*70f0*/  MEMBAR.ALL.CTA ;  /* 0x0000000000007992 */ /* 0x0005ee0000008000 */
[----:B--2---:R-:W2:Y:S02]  /*7100*/  FENCE.VIEW.ASYNC.S ;  /* 0x00000000000073c6 */ /* 0x004ea40000000000 */
[----:B--2---:R-:W-:Y:S06]  /*7110*/  BAR.SYNC.DEFER_BLOCKING 0x1, 0x80 ;  /* 0x0042000000007b1d */ /* 0x004fec0000010000 */
[----:B------:R-:W-:Y:S05]  /*7120*/  @P0 BRA `(.L_x_116) ;  /* 0x0000000000280947 */ /* 0x000fea0003800000 */
[----:B------:R-:W2:Y:S01]  /*7130*/  LDCU.64 UR6, c[0x0][0x348] ;  /* 0x00006900ff0677ac */ /* 0x000ea20008000a00 */
[----:B------:R-:W-:Y:S01]  /*7140*/  UIADD3 UR4, UPT, UPT, UR44, 0x2200, URZ ;  /* 0x000022002c047890 */ /* 0x000fe2000fffe0ff */
[----:B------:R-:W-:Y:S05]  /*7150*/  UMOV UR51, UR36 ;  /* 0x0000002400337c82 */ /* 0x000fea0008000000 */
[----:B------:R-:W-:Y:S04]  /*7160*/  MOV R94, UR4 ;  /* 0x00000004005e7c02 */ /* 0x000fe80008000f00 */
[----:B------:R-:W-:Y:S01]  /*7170*/  R2UR UR48, R94 ;  /* 0x000000005e3072ca */ /* 0x000fe200000e0000 */
[----:B--2---:R-:W-:Y:S04]  /*7180*/  UIADD3 UR4, UP0, UPT, UR6, 0x680, URZ ;  /* 0x0000068006047890 */ /* 0x004fe8000ff1e0ff */
[----:B------:R-:W-:Y:S09]  /*7190*/  UIADD3.X UR5, UPT, UPT, URZ, UR7, URZ, UP0, !UPT ;  /* 0x00000007ff057290 */ /* 0x000ff200087fe4ff */
[----:B------:R2:W-:Y:S01]  /*71a0*/  UTMASTG.3D [UR48], [UR4] ;  /* 0x00000030040073b5 */ /* 0x0005e20008010000 */
[----:B------:R0:W-:Y:S01]  /*71b0*/  UTMACMDFLUSH ;  /* 0x00000000000079b7 */ /* 0x0001e20000000000 */
[----:B--2---:R-:W-:Y:S04]  /*71c0*/  DEPBAR.LE SB0, 0x1 ;  /* 0x000080400000791a */ /* 0x004fe80000000000 */
.L_x_116:
[----:B------:R-:W-:Y:S05]  /*71d0*/  BSYNC.RECONVERGENT B0 ;  /* 0x0000000000007941 */ /* 0x000fea0003800200 */
.L_x_115:
[----:B------:R-:W-:Y:S06]  /*71e0*/  BAR.SYNC.DEFER_BLOCKING 0x1, 0x80 ;  /* 0x0042000000007b1d */ /* 0x000fec0000010000 */
[----:B------:R-:W2:Y:S01]  /*71f0*/  @P6 SYNCS.PHASECHK.TRANS64.TRYWAIT P0, [R109+URZ+0x110], R110 ;  /* 0x0001106e6d0065a7 */ /* 0x000ea200080011ff */
[----:B------:R-:W-:Y:S01]  /*7200*/  BSSY B1, `(.L_x_117) ;  /* 0x0000020000017945 */ /* 0x000fe20003800000 */
[----:B--2---:R-:W-:Y:S03]  /*7210*/  @P6 SEL R102, RZ, 0x1, !P0 ;  /* 0x00000001ff666807 */ /* 0x004fe60004000000 */
[----:B------:R-:W-:Y:S05]  /*7220*/  @!P6 BRA `(.L_x_118) ;  /* 0x000000000074e947 */ /* 0x000fea0003800000 */
[----:B------:R-:W-:Y:S01]  /*7230*/  ISETP.NE.AND P1, PT, R103, RZ, PT ;  /* 0x000000ff6700720c */ /* 0x000fe20003f25270 */
[----:B------:R-:W2:Y:S01]  /*7240*/  S2R R0, SR_CgaCtaId ;  /* 0x0000000000007919 */ /* 0x000ea20000008800 */
[----:B------:R-:W-:Y:S01]  /*7250*/  ISETP.NE.AND P0, PT, R102, RZ, PT ;  /* 0x000000ff6600720c */ /* 0x000fe20003f05270 */
[----:B------:R-:W-:Y:S10]  /*7260*/  BSSY B0, `(.L_x_119) ;  /* 0x0000008000007945 */ /* 0x000ff40003800000 */
[----:B------:R-:W-:Y:S05]  /*7270*/  @P1 IMAD R2, R90, 0x1000, R71 ;  /* 0x000010005a021824 */ /* 0x000fea00078e0247 */
[----:B------:R-:W-:Y:S05]  /*7280*/  @P1 IADD3 R3, PT, PT, R2, UR44, RZ ;  /* 0x0000002c02031c10 */ /* 0x000fea000fffe0ff */
[----:B------:R-:W-:Y:S01]  /*7290*/  @P1 IMAD.IADD R3, R3, 0x1, R108 ;  /* 0x0000000103031824 */ /* 0x000fe200078e026c */
[----:B------:R-:W-:Y:S06]  /*72a0*/  @P0 BRA `(.L_x_120) ;  /* 0x00000000000c0947 */ /* 0x000fec0003800000 */
[----:B------:R-:W-:Y:S04]  /*72b0*/  SHF.L.U32 R4, R89, 0x1f, RZ ;  /* 0x0000001f59047819 */ /* 0x000fe800000006ff */
[----:B------:R-:W3:Y:S02]  /*72c0*/  SYNCS.PHASECHK.TRANS64.TRYWAIT P0, [R109+URZ+0x110], R4 ;  /* 0x000110046d0075a7 */ /* 0x000ee400080011ff */
[----:B---3--:R-:W-:Y:S05]  /*72d0*/  @!P0 BRA `(.L_x_121) ;  /* 0x0000001800e88947 */ /* 0x008fea0003800000 */
.L_x_120:
[----:B------:R-:W-:Y:S05]  /*72e0*/  BSYNC B0 ;  /* 0x0000000000007941 */ /* 0x000fea0003800000 */
.L_x_119:
[----:B------:R-:W-:Y:S01]  /*72f0*/  ISETP.NE.AND P0, PT, R103, RZ, PT ;  /* 0x000000ff6700720c */ /* 0x000fe20003f05270 */
[----:B---3--:R-:W-:Y:S02]  /*7300*/  VIADD R109, R109, 0x120 ;  /* 0x000001206d6d7836 */ /* 0x008fe40000000000 */
[----:B------:R-:W-:Y:S03]  /*7310*/  VIADD R90, R90, 0x1 ;  /* 0x000000015a5a7836 */ /* 0x000fe60000000000 */
[----:B--2---:R-:W-:Y:S07]  /*7320*/  PRMT R0, R0, 0x654, R109 ;  /* 0x0000065400007816 */ /* 0x004fee000000006d */
[----:B------:R2:W3:Y:S04]  /*7330*/  @P0 LDS.128 R72, [R2+UR44+0x200] ;  /* 0x0002002c02480984 */ /* 0x0004e80008000c00 */
[----:B------:R2:W4:Y:S01]  /*7340*/  @P0 LDS.128 R76, [R3+0x210] ;  /* 0x00021000034c0984 */ /* 0x0005220000000c00 */
        /* <DEDUP_REMOVED lines=10> */
[----:B--23--:R-:W-:Y:S02]  /*73f0*/  LOP3.LUT R89, R89, R0, RZ, 0x3c, !PT ;  /* 0x0000000059597212 */ /* 0x00cfe400078e3cff */
.L_x_118:
[----:B------:R-:W-:Y:S05]  /*7400*/  BSYNC B1 ;  /* 0x0000000000017941 */ /* 0x000fea0003800000 */
.L_x_117:
[----:B------:R-:W-:Y:S05]  /*7410*/  VIADD R0, R39, 0x40 ;  /* 0x0000004027007836 */ /* 0x000fea0000000000 */
[----:B------:R-:W-:Y:S04]  /*7420*/  SHF.R.U32.HI R0, RZ, 0x15, R0 ;  /* 0x00000015ff007819 */ /* 0x000fe80000011600 */
[----:B------:R-:W-:Y:S11]  /*7430*/  LOP3.LUT P0, RZ, R0, 0x3, R85, 0x48, !PT ;  /* 0x0000000300ff7812 */ /* 0x000ff60007804855 */
[----:B------:R-:W-:Y:S02]  /*7440*/  @!UPT UIADD3 URZ, UPT, UPT, URZ, URZ, URZ ;  /* 0x000000fffffff290 */ /* 0x000fe4000fffe0ff */
[----:B------:R-:W-:Y:S05]  /*7450*/  @!P0 BRA `(.L_x_122) ;  /* 0x0000000000408947 */ /* 0x000fea0003800000 */
[----:B------:R-:W2:Y:S01]  /*7460*/  LDCU.64 UR8, c[0x4][0x70] ;  /* 0x01000e00ff0877ac */ /* 0x000ea20008000a00 */
[----:B------:R-:W-:Y:S01]  /*7470*/  MOV R3, 0x0 ;  /* 0x0000000000037802 */ /* 0x000fe20000000f00 */
[----:B------:R-:W-:Y:S02]  /*7480*/  HFMA2 R12, -RZ, RZ, 0, 5.9604644775390625e-08 ;  /* 0x00000001ff0c7431 */ /* 0x000fe400000001ff */
[----:B------:R-:W-:Y:S02]  /*7490*/  IMAD.MOV.U32 R8, RZ, RZ, 0x192 ;  /* 0x00000192ff087424 */ /* 0x000fe400078e00ff */
[----:B------:R-:W-:Y:S01]  /*74a0*/  IMAD.MOV.U32 R13, RZ, RZ, RZ ;  /* 0x000000ffff0d7224 */ /* 0x000fe200078e00ff */
[----:B------:R-:W3:Y:S01]  /*74b0*/  LDCU.64 UR6, c[0x4][0x78] ;  /* 0x01000f00ff0677ac */ /* 0x000ee20008000a00 */
[----:B------:R-:W1:Y:S01]  /*74c0*/  LDC.64 R2, c[0x4][R3] ;  /* 0x0100000003027b82 */ /* 0x000e620000000a00 */
[----:B------:R-:W5:Y:S01]  /*74d0*/  LDCU.64 UR4, c[0x4][0x10] ;  /* 0x01000200ff0477ac */ /* 0x000f620008000a00 */
[----:B--2---:R-:W-:Y:S01]  /*74e0*/  MOV R5, UR9 ;  /* 0x0000000900057c02 */ /* 0x004fe20008000f00 */
[----:B------:R-:W-:Y:S01]  /*74f0*/  IMAD.U32 R4, RZ, RZ, UR8 ;  /* 0x00000008ff047e24 */ /* 0x000fe2000f8e00ff */
[----:B---3--:R-:W-:Y:S01]  /*7500*/  MOV R7, UR7 ;  /* 0x0000000700077c02 */ /* 0x008fe20008000f00 */
[----:B------:R-:W-:Y:S01]  /*7510*/  IMAD.U32 R6, RZ, RZ, UR6 ;  /* 0x00000006ff067e24 */ /* 0x000fe2000f8e00ff */
[----:B-----5:R-:W-:Y:S01]  /*7520*/  MOV R11, UR5 ;  /* 0x00000005000b7c02 */ /* 0x020fe20008000f00 */
[----:B------:R-:W-:Y:S02]  /*7530*/  IMAD.U32 R10, RZ, RZ, UR4 ;  /* 0x00000004ff0a7e24 */ /* 0x000fe4000f8e00ff */
[----:B------:R-:W-:Y:S07]  /*7540*/  LEPC R20, `(.L_x_122) ;  /* 0x000000001014794e */ /* 0x000fee0000000000 */
[----:B-1--4-:R-:W-:Y:S05]  /*7550*/  CALL.ABS.NOINC R2 ;  /* 0x0000000002007343 */ /* 0x012fea0003c00000 */
.L_x_122:
[----:B------:R-:W-:Y:S01]  /*7560*/  ISETP.NE.AND P0, PT, R95, RZ, PT ;  /* 0x000000ff5f00720c */ /* 0x000fe20003f05270 */
[----:B------:R-:W-:Y:S05]  /*7570*/  WARPSYNC.ALL ;  /* 0x0000000000007948 */ /* 0x000fea0003800000 */
[----:B------:R-:W-:Y:S01]  /*7580*/  R2UR UR4, R39 ;  /* 0x00000000270472ca */ /* 0x000fe200000e0000 */
[----:B------:R-:W2:Y:S01]  /*7590*/  S2UR UR6, SR_CgaCtaId ;  /* 0x00000000000679c3 */ /* 0x000ea20000008800 */
[-C--:B------:R-:W-:Y:S01]  /*75a0*/  F2FP.F16.E4M3.UNPACK_B R42, R72.reuse ;  /* 0x00000048ff2a723e */ /* 0x080fe200020006ff */
[----:B------:R-:W-:Y:S01]  /*75b0*/  BSSY.RECONVERGENT B0, `(.L_x_123) ;  /* 0x000009c000007945 */ /* 0x000fe20003800200 */
[----:B------:R-:W-:Y:S02]  /*75c0*/  F2FP.F16.E4M3.UNPACK_B R72, R72.H1 ;  /* 0x00000048ff48723e */ /* 0x000fe400030006ff */
[-C--:B------:R-:W-:Y:S01]  /*75d0*/  F2FP.F16.E4M3.UNPACK_B R46, R73.reuse ;  /* 0x00000049ff2e723e */ /* 0x080fe200020006ff */
[--C-:B------:R-:W-:Y:S01]  /*75e0*/  HADD2.F32 R40, -RZ, R42.reuse.H0_H0 ;  /* 0x2000002aff287230 */ /* 0x100fe20000004100 */
[----:B------:R-:W-:Y:S01]  /*75f0*/  F2FP.F16.E4M3.UNPACK_B R73, R73.H1 ;  /* 0x00000049ff49723e */ /* 0x000fe200030006ff */
[----:B------:R-:W-:Y:S01]  /*7600*/  HADD2.F32 R42, -RZ, R42.H1_H1 ;  /* 0x3000002aff2a7230 */ /* 0x000fe20000004100 */
[-C--:B------:R-:W-:Y:S01]  /*7610*/  F2FP.F16.E4M3.UNPACK_B R50, R74.reuse ;  /* 0x0000004aff32723e */ /* 0x080fe200020006ff */
[----:B------:R-:W-:Y:S01]  /*7620*/  HADD2.F32 R43, -RZ, R72.H0_H0 ;  /* 0x20000048ff2b7230 */ /* 0x000fe20000004100 */
[----:B------:R-:W-:Y:S01]  /*7630*/  F2FP.F16.E4M3.UNPACK_B R74, R74.H1 ;  /* 0x0000004aff4a723e */ /* 0x000fe200030006ff */
[----:B------:R-:W-:Y:S01]  /*7640*/  LDTM.16dp32bit_t0_t15.x32 R4, tmem[UR4+0x40] ;  /* 0x00004004000479ee */ /* 0x000fe20008a80000 */
[----:B------:R-:W3:Y:S01]  /*7650*/  LDTM.16dp32bit_t16_t31.x32 R4, tmem[UR4+0x60] ;  /* 0x00006004000479ee */ /* 0x000ee20008aa0000 */
[----:B------:R-:W-:Y:S01]  /*7660*/  NOP ;  /* 0x0000000000007918 */ /* 0x000fe20000000000 */
[--C-:B------:R-:W-:Y:S01]  /*7670*/  HADD2.F32 R45, -RZ, R46.reuse.H0_H0 ;  /* 0x2000002eff2d7230 */ /* 0x100fe20000004100 */
[----:B------:R-:W-:Y:S01]  /*7680*/  R2UR UR5, R100 ;  /* 0x00000000640572ca */ /* 0x000fe200000e0000 */
[----:B------:R-:W-:Y:S01]  /*7690*/  HADD2.F32 R46, -RZ, R46.H1_H1 ;  /* 0x3000002eff2e7230 */ /* 0x000fe20000004100 */
[----:B------:R-:W-:Y:S01]  /*76a0*/  F2FP.F16.E4M3.UNPACK_B R54, R75 ;  /* 0x0000004bff36723e */ /* 0x000fe200020006ff */
[--C-:B------:R-:W-:Y:S01]  /*76b0*/  HADD2.F32 R49, -RZ, R50.reuse.H0_H0 ;  /* 0x20000032ff317230 */ /* 0x100fe20000004100 */
[----:B----4-:R-:W-:Y:S01]  /*76c0*/  F2FP.F16.E4M3.UNPACK_B R58, R76 ;  /* 0x0000004cff3a723e */ /* 0x010fe200020006ff */
[----:B------:R-:W-:Y:S01]  /*76d0*/  HADD2.F32 R50, -RZ, R50.H1_H1 ;  /* 0x30000032ff327230 */ /* 0x000fe20000004100 */
[----:B------:R-:W-:Y:S01]  /*76e0*/  F2FP.F16.E4M3.UNPACK_B R62, R77 ;  /* 0x0000004dff3e723e */ /* 0x000fe200020006ff */
[--C-:B------:R-:W-:Y:S01]  /*76f0*/  HADD2.F32 R53, -RZ, R54.reuse.H0_H0 ;  /* 0x20000036ff357230 */ /* 0x100fe20000004100 */
[----:B------:R-:W-:Y:S01]  /*7700*/  F2FP.F16.E4M3.UNPACK_B R66, R78 ;  /* 0x0000004eff42723e */ /* 0x000fe200020006ff */
[----:B------:R-:W-:Y:S01]  /*7710*/  HADD2.F32 R54, -RZ, R54.H1_H1 ;  /* 0x30000036ff367230 */ /* 0x000fe20000004100 */
[----:B------:R-:W-:Y:S01]  /*7720*/  F2FP.F16.E4M3.UNPACK_B R69, R79 ;  /* 0x0000004fff45723e */ /* 0x000fe200020006ff */
[--C-:B------:R-:W-:Y:S01]  /*7730*/  HADD2.F32 R57, -RZ, R58.reuse.H0_H0 ;  /* 0x2000003aff397230 */ /* 0x100fe20000004100 */
[----:B------:R-:W-:Y:S01]  /*7740*/  F2FP.F16.E4M3.UNPACK_B R75, R75.H1 ;  /* 0x0000004bff4b723e */ /* 0x000fe200030006ff */
[----:B------:R-:W-:Y:S01]  /*7750*/  UIADD3 UR4, UPT, UPT, UR5, 0x180, URZ ;  /* 0x0000018005047890 */ /* 0x000fe2000fffe0ff */
[----:B------:R-:W-:Y:S01]  /*7760*/  HADD2.F32 R59, -RZ, R58.H1_H1 ;  /* 0x3000003aff3b7230 */ /* 0x000fe20000004100 */
[----:B------:R-:W-:Y:S01]  /*7770*/  F2FP.F16.E4M3.UNPACK_B R76, R76.H1 ;  /* 0x0000004cff4c723e */ /* 0x000fe200030006ff */
[--C-:B------:R-:W-:Y:S01]  /*7780*/  HADD2.F32 R61, -RZ, R62.reuse.H0_H0 ;  /* 0x2000003eff3d7230 */ /* 0x100fe20000004100 */
[----:B------:R-:W-:Y:S01]  /*7790*/  F2FP.F16.E4M3.UNPACK_B R77, R77.H1 ;  /* 0x0000004dff4d723e */ /* 0x000fe200030006ff */
[----:B------:R-:W-:Y:S01]  /*77a0*/  HADD2.F32 R62, -RZ, R62.H1_H1 ;  /* 0x3000003eff3e7230 */ /* 0x000fe20000004100 */
[----:B------:R-:W-:Y:S01]  /*77b0*/  F2FP.F16.E4M3.UNPACK_B R78, R78.H1 ;  /* 0x0000004eff4e723e */ /* 0x000fe200030006ff */
[--C-:B------:R-:W-:Y:S01]  /*77c0*/  HADD2.F32 R65, -RZ, R66.reuse.H0_H0 ;  /* 0x20000042ff417230 */ /* 0x100fe20000004100 */
[----:B--2---:R-:W-:Y:S01]  /*77d0*/  UPRMT UR4, UR6, 0x654, UR4 ;  /* 0x0000065406047896 */ /* 0x004fe20008000004 */
        /* <DEDUP_REMOVED lines=8> */
[----:B------:R-:W-:Y:S01]  /*7860*/  SYNCS.ARRIVE.TRANS64.RED.A1T0 RZ, [UR4], RZ ;  /* 0x000000ffffff79a7 */ /* 0x000fe20008100404 */
        /* <DEDUP_REMOVED lines=15> */
[--C-:B------:R-:W-:Y:S02]  /*7960*/  HADD2.F32 R47, -RZ, R73.reuse.H0_H0 ;  /* 0x20000049ff2f7230 */ /* 0x100fe40000004100 */
[C---:B------:R-:W-:Y:S01]  /*7970*/  FMUL R10, R38.reuse, R10 ;  /* 0x0000000a260a7220 */ /* 0x040fe20000400000 */
[C---:B------:R-:W-:Y:S01]  /*7980*/  FFMA R6, R41.reuse, R43, R6 ;  /* 0x0000002b29067223 */ /* 0x040fe20000000006 */
[----:B------:R-:W-:Y:S02]  /*7990*/  HADD2.F32 R48, -RZ, R73.H1_H1 ;  /* 0x30000049ff307230 */ /* 0x000fe40000004100 */
[C---:B------:R-:W-:Y:S01]  /*79a0*/  FFMA R7, R41.reuse, R44, R7 ;  /* 0x0000002c29077223 */ /* 0x040fe20000000007 */
[C---:B------:R-:W-:Y:S01]  /*79b0*/  FFMA R8, R41.reuse, R45, R8 ;  /* 0x0000002d29087223 */ /* 0x040fe20000000008 */
[C---:B------:R-:W-:Y:S01]  /*79c0*/  FFMA R9, R41.reuse, R46, R9 ;  /* 0x0000002e29097223 */ /* 0x040fe20000000009 */
[----:B------:R-:W-:Y:S01]  /*79d0*/  FFMA R10, R41, R47, R10 ;  /* 0x0000002f290a7223 */ /* 0x000fe2000000000a */
[----:B------:R-:W-:Y:S01]  /*79e0*/  HADD2.F32 R43, -RZ, R69.H0_H0 ;  /* 0x20000045ff2b7230 */ /* 0x000fe20000004100 */
[----:B-1----:R-:W-:Y:S01]  /*79f0*/  F2FP.SATFINITE.E4M3.F32.PACK_AB_MERGE_C R96, R7, R6, RZ ;  /* 0x000000060760723e */ /* 0x002fe200048070ff */
[C---:B------:R-:W-:Y:S01]  /*7a00*/  FMUL R11, R38.reuse, R11 ;  /* 0x0000000b260b7220 */ /* 0x040fe20000400000 */
[--C-:B------:R-:W-:Y:S02]  /*7a10*/  HADD2.F32 R51, -RZ, R74.reuse.H0_H0 ;  /* 0x2000004aff337230 */ /* 0x100fe40000004100 */
[C---:B------:R-:W-:Y:S01]  /*7a20*/  FMUL R14, R38.reuse, R14 ;  /* 0x0000000e260e7220 */ /* 0x040fe20000400000 */
[----:B------:R-:W-:Y:S01]  /*7a30*/  HADD2.F32 R52, -RZ, R74.H1_H1 ;  /* 0x3000004aff347230 */ /* 0x000fe20000004100 */
[----:B------:R-:W-:Y:S01]  /*7a40*/  F2FP.SATFINITE.E4M3.F32.PACK_AB_MERGE_C R96, R5, R4, R96 ;  /* 0x000000040560723e */ /* 0x000fe20004807060 */
[C---:B------:R-:W-:Y:S01]  /*7a50*/  FFMA R11, R41.reuse, R48, R11 ;  /* 0x00000030290b7223 */ /* 0x040fe2000000000b */
[C---:B------:R-:W-:Y:S01]  /*7a60*/  FFMA R12, R41.reuse, R49, R12 ;  /* 0x00000031290c7223 */ /* 0x040fe2000000000c */
[C---:B------:R-:W-:Y:S01]  /*7a70*/  FFMA R13, R41.reuse, R50, R13 ;  /* 0x00000032290d7223 */ /* 0x040fe2000000000d */
[----:B------:R-:W-:Y:S01]  /*7a80*/  FFMA R14, R41, R51, R14 ;  /* 0x00000033290e7223 */ /* 0x000fe2000000000e */
[C---:B------:R-:W-:Y:S01]  /*7a90*/  FMUL R15, R38.reuse, R15 ;  /* 0x0000000f260f7220 */ /* 0x040fe20000400000 */
[----:B------:R-:W-:Y:S01]  /*7aa0*/  F2FP.F16.E4M3.UNPACK_B R79, R79.H1 ;  /* 0x0000004fff4f723e */ /* 0x000fe200030006ff */
[--C-:B------:R-:W-:Y:S01]  /*7ab0*/  HADD2.F32 R55, -RZ, R75.reuse.H0_H0 ;  /* 0x2000004bff377230 */ /* 0x100fe20000004100 */
[----:B------:R-:W-:Y:S01]  /*7ac0*/  F2FP.SATFINITE.E4M3.F32.PACK_AB_MERGE_C R97, R11, R10, RZ ;  /* 0x0000000a0b61723e */ /* 0x000fe200048070ff */
[C---:B------:R-:W-:Y:S01]  /*7ad0*/  FFMA R15, R41.reuse, R52, R15 ;  /* 0x00000034290f7223 */ /* 0x040fe2000000000f */
[C---:B------:R-:W-:Y:S01]  /*7ae0*/  FFMA R16, R41.reuse, R53, R16 ;  /* 0x0000003529107223 */ /* 0x040fe20000000010 */
[----:B------:R-:W-:Y:S01]  /*7af0*/  FFMA R17, R41, R54, R17 ;  /* 0x0000003629117223 */ /* 0x000fe20000000011 */
[----:B------:R-:W-:Y:S01]  /*7b00*/  F2FP.SATFINITE.E4M3.F32.PACK_AB_MERGE_C R97, R9, R8, R97 ;  /* 0x000000080961723e */ /* 0x000fe20004807061 */
[----:B------:R-:W-:Y:S01]  /*7b10*/  HADD2.F32 R56, -RZ, R75.H1_H1 ;  /* 0x3000004bff387230 */ /* 0x000fe20000004100 */
[----:B------:R-:W-:Y:S01]  /*7b20*/  F2FP.SATFINITE.E4M3.F32.PACK_AB_MERGE_C R98, R15, R14, RZ ;  /* 0x0000000e0f62723e */ /* 0x000fe200048070ff */
[C---:B------:R-:W-:Y:S01]  /*7b30*/  FMUL R18, R38.reuse, R18 ;  /* 0x0000001226127220 */ /* 0x040fe20000400000 */
[C---:B------:R-:W-:Y:S01]  /*7b40*/  FMUL R19, R38.reuse, R19 ;  /* 0x0000001326137220 */ /* 0x040fe20000400000 */
[--C-:B------:R-:W-:Y:S02]  /*7b50*/  HADD2.F32 R58, -RZ, R76.reuse.H0_H0 ;  /* 0x2000004cff3a7230 */ /* 0x100fe40000004100 */
[C---:B------:R-:W-:Y:S01]  /*7b60*/  FMUL R3, R38.reuse, R22 ;  /* 0x0000001626037220 */ /* 0x040fe20000400000 */
[C---:B------:R-:W-:Y:S01]  /*7b70*/  FFMA R18, R41.reuse, R55, R18 ;  /* 0x0000003729127223 */ /* 0x040fe20000000012 */
[----:B------:R-:W-:Y:S02]  /*7b80*/  HADD2.F32 R60, -RZ, R76.H1_H1 ;  /* 0x3000004cff3c7230 */ /* 0x000fe40000004100 */
        /* <DEDUP_REMOVED lines=42> */
[----:B------:R-:W-:Y:S03]  /*7e30*/  IADD3 R70, PT, PT, R36, 0x1, RZ ;  /* 0x0000000124467810 */ /* 0x000fe60007ffe0ff */
        /* <DEDUP_REMOVED lines=10> */
[----:B------:R-:W-:Y:S02]  /*7ee0*/  UIADD3 UR9, UPT, UPT, UR49, 0x40, URZ ;  /* 0x0000004031097890 */ /* 0x000fe4000fffe0ff */
[----:B------:R-:W-:Y:S01]  /*7ef0*/  UIADD3 UR8, UPT, UPT, UR44, 0x3200, URZ ;  /* 0x000032002c087890 */ /* 0x000fe2000fffe0ff */
[----:B------:R-:W-:Y:S01]  /*7f00*/  UMOV UR10, UR50 ;  /* 0x00000032000a7c82 */ /* 0x000fe20008000000 */
[----:B------:R-:W-:Y:S01]  /*7f10*/  UMOV UR11, UR36 ;  /* 0x00000024000b7c82 */ /* 0x000fe20008000000 */
[----:B--2---:R-:W-:Y:S04]  /*7f20*/  UIADD3 UR4, UP0, UPT, UR6, 0x680, URZ ;  /* 0x0000068006047890 */ /* 0x004fe8000ff1e0ff */
[----:B------:R-:W-:Y:S09]  /*7f30*/  UIADD3.X UR5, UPT, UPT, URZ, UR7, URZ, UP0, !UPT ;  /* 0x00000007ff057290 */ /* 0x000ff200087fe4ff */
[----:B------:R2:W-:Y:S01]  /*7f40*/  UTMASTG.3D [UR8], [UR4] ;  /* 0x00000008040073b5 */ /* 0x0005e20008010000 */
[----:B------:R0:W-:Y:S01]  /*7f50*/  UTMACMDFLUSH ;  /* 0x00000000000079b7 */ /* 0x0001e20000000000 */
[----:B--2---:R-:W-:Y:S04]  /*7f60*/  DEPBAR.LE SB0, 0x1 ;  /* 0x000080400000791a */ /* 0x004fe80000000000 */
.L_x_124:
[----:B------:R-:W-:Y:S05]  /*7f70*/  BSYNC.RECONVERGENT B0 ;  /* 0x0000000000007941 */ /* 0x000fea0003800200 */
.L_x_123:
[----:B------:R-:W-:Y:S01]  /*7f80*/  BAR.SYNC.DEFER_BLOCKING 0x1, 0x80 ;  /* 0x0042000000007b1d */ /* 0x000fe20000010000 */
[----:B------:R-:W-:Y:S01]  /*7f90*/  ISETP.NE.AND P0, PT, R87, 0x2, PT ;  /* 0x000000025700780c */ /* 0x000fe20003f05270 */
[----:B------:R-:W-:Y:S01]  /*7fa0*/  UISETP.NE.AND UP0, UPT, UR45, URZ, UPT ;  /* 0x000000ff2d00728c */ /* 0x000fe2000bf05270 */
[----:B------:R-:W-:Y:S01]  /*7fb0*/  ISETP.NE.AND P1, PT, R70, 0x4, PT ;  /* 0x000000044600780c */ /* 0x000fe20003f25270 */
[----:B------:R-:W-:Y:S01]  /*7fc0*/  UIADD3 UR20, UPT, UPT, UR37, UR59, URZ ;  /* 0x0000003b25147290 */ /* 0x000fe2000fffe0ff */
[----:B------:R-:W-:Y:S01]  /*7fd0*/  SEL R0, RZ, 0x1, P0 ;  /* 0x00000001ff007807 */ /* 0x000fe20000000000 */
[----:B------:R-:W-:Y:S01]  /*7fe0*/  UIADD3 UR16, UPT, UPT, UR38, UR62, URZ ;  /* 0x0000003e26107290 */ /* 0x000fe2000fffe0ff */
[----:B------:R-:W-:Y:S02]  /*7ff0*/  SEL R3, RZ, 0x1, P1 ;  /* 0x00000001ff037807 */ /* 0x000fe40000800000 */
[----:B------:R-:W-:Y:S02]  /*8000*/  LOP3.LUT R91, R91, R0, RZ, 0x3c, !PT ;  /* 0x000000005b5b7212 */ /* 0x000fe400078e3cff */
[----:B------:R-:W-:Y:S02]  /*8010*/  LOP3.LUT R92, R92, R3, RZ, 0x3c, !PT ;  /* 0x000000035c5c7212 */ /* 0x000fe400078e3cff */
[----:B------:R-:W-:Y:S02]  /*8020*/  SEL R87, R87, RZ, P0 ;  /* 0x000000ff57577207 */ /* 0x000fe40000000000 */
[----:B------:R-:W-:Y:S01]  /*8030*/  SEL R36, R70, RZ, P1 ;  /* 0x000000ff46247207 */ /* 0x000fe20000800000 */
[----:B------:R-:W-:Y:S01]  /*8040*/  UMOV UR36, UR58 ;  /* 0x0000003a00247c82 */ /* 0x000fe20008000000 */
[----:B------:R-:W-:Y:S05]  /*8050*/  BRA.U UP0, `(.L_x_125) ;  /* 0xffffffd500987547 */ /* 0x000fea000b83ffff */
[----:B------:R-:W-:Y:S05]  /*8060*/  EXIT ;  /* 0x000000000000794d */ /* 0x000fea0003800000 */
.L_x_25:
[----:B--2---:R2:W3:Y:S02]  /*8070*/  SYNCS.PHASECHK.TRANS64.TRYWAIT P0, [R0+URZ+0x1b0], R3 ;  /* 0x0001b003000075a7 */ /* 0x0044e400080011ff */
[----:B---3--:R-:W-:Y:S05]  /*8080*/  @!P0 NANOSLEEP.SYNCS 0x989680 ;  /* 0x009896800000895d */ /* 0x008fea0003900000 */
[----:B------:R-:W3:Y:S02]  /*8090*/  @!P0 SYNCS.PHASECHK.TRANS64 P0, [R0+URZ+0x1b0], R3 ;  /* 0x0001b003000085a7 */ /* 0x000ee400080010ff */
[----:B---3--:R-:W-:Y:S05]  /*80a0*/  @!P0 BRA `(.L_x_25) ;  /* 0xfffffffc00f08947 */ /* 0x008fea000383ffff */
[----:B------:R-:W-:Y:S05]  /*80b0*/  BRA `(.L_x_126) ;  /* 0xffffff9800607947 */ /* 0x000fea000383ffff */
.L_x_28:
[----:B--2---:R-:W-:-:S07]  /*80c0*/  MOV R0, UR33 ;  /* 0x0000002100007c02 */ /* 0x004fce0008000f00 */
.L_x_127:
[----:B--2---:R2:W3:Y:S02]  /*80d0*/  SYNCS.PHASECHK.TRANS64.TRYWAIT P0, [R0+URZ+0x88], R3 ;  /* 0x00008803000075a7 */ /* 0x0044e400080011ff */
[----:B---3--:R-:W-:Y:S05]  /*80e0*/  @!P0 NANOSLEEP.SYNCS 0x989680 ;  /* 0x009896800000895d */ /* 0x008fea0003900000 */
[----:B------:R-:W3:Y:S02]  /*80f0*/  @!P0 SYNCS.PHASECHK.TRANS64 P0, [R0+URZ+0x88], R3 ;  /* 0x00008803000085a7 */ /* 0x000ee400080010ff */
[----:B---3--:R-:W-:Y:S05]  /*8100*/  @!P0 BRA `(.L_x_127) ;  /* 0xfffffffc00f08947 */ /* 0x008fea000383ffff */
[----:B------:R-:W-:Y:S05]  /*8110*/  BRA `(.L_x_27) ;  /* 0xffffff9800a07947 */ /* 0x000fea000383ffff */
.L_x_35:
[----:B-1----:R-:W-:-:S07]  /*8120*/  MOV R0, UR17 ;  /* 0x0000001100007c02 */ /* 0x002fce0008000f00 */
.L_x_128:
[----:B-1----:R1:W2:Y:S02]  /*8130*/  SYNCS.PHASECHK.TRANS64.TRYWAIT P0, [R0+URZ+0x88], R3 ;  /* 0x00008803000075a7 */ /* 0x0022a400080011ff */
[----:B--2---:R-:W-:Y:S05]  /*8140*/  @!P0 NANOSLEEP.SYNCS 0x989680 ;  /* 0x009896800000895d */ /* 0x004fea0003900000 */
[----:B------:R-:W2:Y:S02]  /*8150*/  @!P0 SYNCS.PHASECHK.TRANS64 P0, [R0+URZ+0x88], R3 ;  /* 0x00008803000085a7 */ /* 0x000ea400080010ff */
[----:B--2---:R-:W-:Y:S05]  /*8160*/  @!P0 BRA `(.L_x_128) ;  /* 0xfffffffc00f08947 */ /* 0x004fea000383ffff */
[----:B------:R-:W-:Y:S05]  /*8170*/  BRA `(.L_x_34) ;  /* 0xffffff9c005c7947 */ /* 0x000fea000383ffff */
.L_x_40:
[----:B-1----:R1:W2:Y:S02]  /*8180*/  SYNCS.PHASECHK.TRANS64.TRYWAIT P0, [R3+URZ+0x140], R0 ;  /* 0x00014000030075a7 */ /* 0x0022a400080011ff */
[----:B--2---:R-:W-:Y:S05]  /*8190*/  @!P0 NANOSLEEP.SYNCS 0x989680 ;  /* 0x009896800000895d */ /* 0x004fea0003900000 */
[----:B------:R-:W2:Y:S02]  /*81a0*/  @!P0 SYNCS.PHASECHK.TRANS64 P0, [R3+URZ+0x140], R0 ;  /* 0x00014000030085a7 */ /* 0x000ea400080010ff */
[----:B--2---:R-:W-:Y:S05]  /*81b0*/  @!P0 BRA `(.L_x_40) ;  /* 0xfffffffc00f08947 */ /* 0x004fea000383ffff */
[----:B------:R-:W-:Y:S05]  /*81c0*/  BRA `(.L_x_129) ;  /* 0xffffff9c00fc7947 */ /* 0x000fea000383ffff */
.L_x_44:
[----:B-1----:R-:W-:-:S07]  /*81d0*/  MOV R0, UR4 ;  /* 0x0000000400007c02 */ /* 0x002fce0008000f00 */
.L_x_130:
[----:B-1----:R1:W2:Y:S02]  /*81e0*/  SYNCS.PHASECHK.TRANS64.TRYWAIT P0, [R0+URZ], R3 ;  /* 0x00000003000075a7 */ /* 0x0022a400080011ff */
[----:B--2---:R-:W-:Y:S05]  /*81f0*/  @!P0 NANOSLEEP.SYNCS 0x989680 ;  /* 0x009896800000895d */ /* 0x004fea0003900000 */
[----:B------:R-:W2:Y:S02]  /*8200*/  @!P0 SYNCS.PHASECHK.TRANS64 P0, [R0+URZ], R3 ;  /* 0x00000003000085a7 */ /* 0x000ea400080010ff */
[----:B--2---:R-:W-:Y:S05]  /*8210*/  @!P0 BRA `(.L_x_130) ;  /* 0xfffffffc00f08947 */ /* 0x004fea000383ffff */
[----:B------:R-:W-:Y:S05]  /*8220*/  BRA `(.L_x_131) ;  /* 0xffffffa400a07947 */ /* 0x000fea000383ffff */
.L_x_45:
[----:B------:R-:W-:-:S07]  /*8230*/  MOV R0, UR5 ;  /* 0x0000000500007c02 */ /* 0x000fce0008000f00 */
.L_x_132:
[----:B-1----:R1:W2:Y:S02]  /*8240*/  SYNCS.PHASECHK.TRANS64.TRYWAIT P0, [R0+URZ], R3 ;  /* 0x00000003000075a7 */ /* 0x0022a400080011ff */
[----:B--2---:R-:W-:Y:S05]  /*8250*/  @!P0 NANOSLEEP.SYNCS 0x989680 ;  /* 0x009896800000895d */ /* 0x004fea0003900000 */
[----:B------:R-:W2:Y:S02]  /*8260*/  @!P0 SYNCS.PHASECHK.TRANS64 P0, [R0+URZ], R3 ;  /* 0x00000003000085a7 */ /* 0x000ea400080010ff */
[----:B--2---:R-:W-:Y:S05]  /*8270*/  @!P0 BRA `(.L_x_132) ;  /* 0xfffffffc00f08947 */ /* 0x004fea000383ffff */
[----:B------:R-:W-:Y:S05]  /*8280*/  BRA `(.L_x_133) ;  /* 0xffffffa400ac7947 */ /* 0x000fea000383ffff */
.L_x_46:
[----:B------:R-:W-:-:S07]  /*8290*/  MOV R0, UR5 ;  /* 0x0000000500007c02 */ /* 0x000fce0008000f00 */
.L_x_134:
[----:B-1----:R1:W2:Y:S02]  /*82a0*/  SYNCS.PHASECHK.TRANS64.TRYWAIT P0, [R0+URZ], R3 ;  /* 0x00000003000075a7 */ /* 0x0022a400080011ff */
[----:B--2---:R-:W-:Y:S05]  /*82b0*/  @!P0 NANOSLEEP.SYNCS 0x989680 ;  /* 0x009896800000895d */ /* 0x004fea0003900000 */
[----:B------:R-:W2:Y:S02]  /*82c0*/  @!P0 SYNCS.PHASECHK.TRANS64 P0, [R0+URZ], R3 ;  /* 0x00000003000085a7 */ /* 0x000ea400080010ff */
[----:B--2---:R-:W-:Y:S05]  /*82d0*/  @!P0 BRA `(.L_x_134) ;  /* 0xfffffffc00f08947 */ /* 0x004fea000383ffff */
[----:B------:R-:W-:Y:S05]  /*82e0*/  BRA `(.L_x_135) ;  /* 0xffffffa400b87947 */ /* 0x000fea000383ffff */
.L_x_47:
[----:B------:R-:W-:-:S07]  /*82f0*/  MOV R0, UR5 ;  /* 0x0000000500007c02 */ /* 0x000fce0008000f00 */
.L_x_136:
[----:B-1----:R1:W2:Y:S02]  /*8300*/  SYNCS.PHASECHK.TRANS64.TRYWAIT P0, [R0+URZ], R3 ;  /* 0x00000003000075a7 */ /* 0x0022a400080011ff */
[----:B--2---:R-:W-:Y:S05]  /*8310*/  @!P0 NANOSLEEP.SYNCS 0x989680 ;  /* 0x009896800000895d */ /* 0x004fea0003900000 */
[----:B------:R-:W2:Y:S02]  /*8320*/  @!P0 SYNCS.PHASECHK.TRANS64 P0, [R0+URZ], R3 ;  /* 0x00000003000085a7 */ /* 0x000ea400080010ff */
[----:B--2---:R-:W-:Y:S05]  /*8330*/  @!P0 BRA `(.L_x_136) ;  /* 0xfffffffc00f08947 */ /* 0x004fea000383ffff */
[----:B------:R-:W-:Y:S05]  /*8340*/  BRA `(.L_x_137) ;  /* 0xffffffa400c47947 */ /* 0x000fea000383ffff */
.L_x_48:
[----:B------:R-:W-:-:S07]  /*8350*/  MOV R0, UR5 ;  /* 0x0000000500007c02 */ /* 0x000fce0008000f00 */
.L_x_138:
[----:B-1----:R1:W2:Y:S02]  /*8360*/  SYNCS.PHASECHK.TRANS64.TRYWAIT P0, [R0+URZ], R3 ;  /* 0x00000003000075a7 */ /* 0x0022a400080011ff */
[----:B--2---:R-:W-:Y:S05]  /*8370*/  @!P0 NANOSLEEP.SYNCS 0x989680 ;  /* 0x009896800000895d */ /* 0x004fea0003900000 */
[----:B------:R-:W2:Y:S02]  /*8380*/  @!P0 SYNCS.PHASECHK.TRANS64 P0, [R0+URZ], R3 ;  /* 0x00000003000085a7 */ /* 0x000ea400080010ff */
[----:B--2---:R-:W-:Y:S05]  /*8390*/  @!P0 BRA `(.L_x_138) ;  /* 0xfffffffc00f08947 */ /* 0x004fea000383ffff */
[----:B------:R-:W-:Y:S05]  /*83a0*/  BRA `(.L_x_139) ;  /* 0xffffffa400d07947 */ /* 0x000fea000383ffff */
.L_x_49:
[----:B------:R-:W-:-:S07]  /*83b0*/  MOV R0, UR5 ;  /* 0x0000000500007c02 */ /* 0x000fce0008000f00 */
.L_x_140:
[----:B-1----:R1:W2:Y:S02]  /*83c0*/  SYNCS.PHASECHK.TRANS64.TRYWAIT P0, [R0+URZ], R3 ;  /* 0x00000003000075a7 */ /* 0x0022a400080011ff */
[----:B--2---:R-:W-:Y:S05]  /*83d0*/  @!P0 NANOSLEEP.SYNCS 0x989680 ;  /* 0x009896800000895d */ /* 0x004fea0003900000 */
[----:B------:R-:W2:Y:S02]  /*83e0*/  @!P0 SYNCS.PHASECHK.TRANS64 P0, [R0+URZ], R3 ;  /* 0x00000003000085a7 */ /* 0x000ea400080010ff */
[----:B--2---:R-:W-:Y:S05]  /*83f0*/  @!P0 BRA `(.L_x_140) ;  /* 0xfffffffc00f08947 */ /* 0x004fea000383ffff */
[----:B------:R-:W-:Y:S05]  /*8400*/  BRA `(.L_x_141) ;  /* 0xffffffa400dc7947 */ /* 0x000fea000383ffff */
.L_x_50:
[----:B------:R-:W-:-:S07]  /*8410*/  MOV R0, UR5 ;  /* 0x0000000500007c02 */ /* 0x000fce0008000f00 */
.L_x_142:
[----:B-1----:R1:W2:Y:S02]  /*8420*/  SYNCS.PHASECHK.TRANS64.TRYWAIT P0, [R0+URZ], R3 ;  /* 0x00000003000075a7 */ /* 0x0022a400080011ff */
[----:B--2---:R-:W-:Y:S05]  /*8430*/  @!P0 NANOSLEEP.SYNCS 0x989680 ;  /* 0x009896800000895d */ /* 0x004fea0003900000 */
[----:B------:R-:W2:Y:S02]  /*8440*/  @!P0 SYNCS.PHASECHK.TRANS64 P0, [R0+URZ], R3 ;  /* 0x00000003000085a7 */ /* 0x000ea400080010ff */
[----:B--2---:R-:W-:Y:S05]  /*8450*/  @!P0 BRA `(.L_x_142) ;  /* 0xfffffffc00f08947 */ /* 0x004fea000383ffff */
[----:B------:R-:W-:Y:S05]  /*8460*/  BRA `(.L_x_143) ;  /* 0xffffffa400e87947 */ /* 0x000fea000383ffff */
.L_x_51:
[----:B------:R-:W-:-:S07]  /*8470*/  MOV R0, UR5 ;  /* 0x0000000500007c02 */ /* 0x000fce0008000f00 */
.L_x_144:
[----:B-1----:R1:W2:Y:S02]  /*8480*/  SYNCS.PHASECHK.TRANS64.TRYWAIT P0, [R0+URZ], R3 ;  /* 0x00000003000075a7 */ /* 0x0022a400080011ff */
[----:B--2---:R-:W-:Y:S05]  /*8490*/  @!P0 NANOSLEEP.SYNCS 0x989680 ;  /* 0x009896800000895d */ /* 0x004fea0003900000 */
[----:B------:R-:W2:Y:S02]  /*84a0*/  @!P0 SYNCS.PHASECHK.TRANS64 P0, [R0+URZ], R3 ;  /* 0x00000003000085a7 */ /* 0x000ea400080010ff */
[----:B--2---:R-:W-:Y:S05]  /*84b0*/  @!P0 BRA `(.L_x_144) ;  /* 0xfffffffc00f08947 */ /* 0x004fea000383ffff */
[----:B------:R-:W-:Y:S05]  /*84c0*/  BRA `(.L_x_145) ;  /* 0xffffffa400f47947 */ /* 0x000fea000383ffff */
.L_x_52:
[----:B------:R-:W-:-:S07]  /*84d0*/  MOV R0, UR5 ;  /* 0x0000000500007c02 */ /* 0x000fce0008000f00 */
.L_x_146:
[----:B-1----:R1:W2:Y:S02]  /*84e0*/  SYNCS.PHASECHK.TRANS64.TRYWAIT P0, [R0+URZ], R3 ;  /* 0x00000003000075a7 */ /* 0x0022a400080011ff */
[----:B--2---:R-:W-:Y:S05]  /*84f0*/  @!P0 NANOSLEEP.SYNCS 0x989680 ;  /* 0x009896800000895d */ /* 0x004fea0003900000 */
[----:B------:R-:W2:Y:S02]  /*8500*/  @!P0 SYNCS.PHASECHK.TRANS64 P0, [R0+URZ], R3 ;  /* 0x00000003000085a7 */ /* 0x000ea400080010ff */
[----:B--2---:R-:W-:Y:S05]  /*8510*/  @!P0 BRA `(.L_x_146) ;  /* 0xfffffffc00f08947 */ /* 0x004fea000383ffff */
[----:B------:R-:W-:Y:S05]  /*8520*/  BRA `(.L_x_147) ;  /* 0xffffffa800007947 */ /* 0x000fea000383ffff */
.L_x_53:
[----:B------:R-:W-:-:S07]  /*8530*/  MOV R0, UR5 ;  /* 0x0000000500007c02 */ /* 0x000fce0008000f00 */
.L_x_148:
[----:B-1----:R1:W2:Y:S02]  /*8540*/  SYNCS.PHASECHK.TRANS64.TRYWAIT P0, [R0+URZ], R3 ;  /* 0x00000003000075a7 */ /* 0x0022a400080011ff */
[----:B--2---:R-:W-:Y:S05]  /*8550*/  @!P0 NANOSLEEP.SYNCS 0x989680 ;  /* 0x009896800000895d */ /* 0x004fea0003900000 */
[----:B------:R-:W2:Y:S02]  /*8560*/  @!P0 SYNCS.PHASECHK.TRANS64 P0, [R0+URZ], R3 ;  /* 0x00000003000085a7 */ /* 0x000ea400080010ff */
[----:B--2---:R-:W-:Y:S05]  /*8570*/  @!P0 BRA `(.L_x_148) ;  /* 0xfffffffc00f08947 */ /* 0x004fea000383ffff */
[----:B------:R-:W-:Y:S05]  /*8580*/  BRA `(.L_x_149) ;  /* 0xffffffa8000c7947 */ /* 0x000fea000383ffff */
.L_x_54:
[----:B------:R-:W-:-:S07]  /*8590*/  MOV R0, UR5 ;  /* 0x0000000500007c02 */ /* 0x000fce0008000f00 */
.L_x_150:
[----:B-1----:R1:W2:Y:S02]  /*85a0*/  SYNCS.PHASECHK.TRANS64.TRYWAIT P0, [R0+URZ], R3 ;  /* 0x00000003000075a7 */ /* 0x0022a400080011ff */
[----:B--2---:R-:W-:Y:S05]  /*85b0*/  @!P0 NANOSLEEP.SYNCS 0x989680 ;  /* 0x009896800000895d */ /* 0x004fea0003900000 */
[----:B------:R-:W2:Y:S02]  /*85c0*/  @!P0 SYNCS.PHASECHK.TRANS64 P0, [R0+URZ], R3 ;  /* 0x00000003000085a7 */ /* 0x000ea400080010ff */
[----:B--2---:R-:W-:Y:S05]  /*85d0*/  @!P0 BRA `(.L_x_150) ;  /* 0xfffffffc00f08947 */ /* 0x004fea000383ffff */
[----:B------:R-:W-:Y:S05]  /*85e0*/  BRA `(.L_x_151) ;  /* 0xffffffa800187947 */ /* 0x000fea000383ffff */
.L_x_55:
[----:B------:R-:W-:-:S07]  /*85f0*/  MOV R0, UR5 ;  /* 0x0000000500007c02 */ /* 0x000fce0008000f00 */
.L_x_152:
[----:B-1----:R1:W2:Y:S02]  /*8600*/  SYNCS.PHASECHK.TRANS64.TRYWAIT P0, [R0+URZ], R3 ;  /* 0x00000003000075a7 */ /* 0x0022a400080011ff */
[----:B--2---:R-:W-:Y:S05]  /*8610*/  @!P0 NANOSLEEP.SYNCS 0x989680 ;  /* 0x009896800000895d */ /* 0x004fea0003900000 */
[----:B------:R-:W2:Y:S02]  /*8620*/  @!P0 SYNCS.PHASECHK.TRANS64 P0, [R0+URZ], R3 ;  /* 0x00000003000085a7 */ /* 0x000ea400080010ff */
[----:B--2---:R-:W-:Y:S05]  /*8630*/  @!P0 BRA `(.L_x_152) ;  /* 0xfffffffc00f08947 */ /* 0x004fea000383ffff */
[----:B------:R-:W-:Y:S05]  /*8640*/  BRA `(.L_x_153) ;  /* 0xffffffa800247947 */ /* 0x000fea000383ffff */
.L_x_56:
[----:B------:R-:W-:-:S07]  /*8650*/  MOV R0, UR5 ;  /* 0x0000000500007c02 */ /* 0x000fce0008000f00 */
.L_x_154:
[----:B-1----:R1:W2:Y:S02]  /*8660*/  SYNCS.PHASECHK.TRANS64.TRYWAIT P0, [R0+URZ], R3 ;  /* 0x00000003000075a7 */ /* 0x0022a400080011ff */
[----:B--2---:R-:W-:Y:S05]  /*8670*/  @!P0 NANOSLEEP.SYNCS 0x989680 ;  /* 0x009896800000895d */ /* 0x004fea0003900000 */
[----:B------:R-:W2:Y:S02]  /*8680*/  @!P0 SYNCS.PHASECHK.TRANS64 P0, [R0+URZ], R3 ;  /* 0x00000003000085a7 */ /* 0x000ea400080010ff */
[----:B--2---:R-:W-:Y:S05]  /*8690*/  @!P0 BRA `(.L_x_154) ;  /* 0xfffffffc00f08947 */ /* 0x004fea000383ffff */
[----:B------:R-:W-:Y:S05]  /*86a0*/  BRA `(.L_x_155) ;  /* 0xffffffa800307947 */ /* 0x000fea000383ffff */
.L_x_57:
[----:B------:R-:W-:-:S07]  /*86b0*/  MOV R0, UR5 ;  /* 0x0000000500007c02 */ /* 0x000fce0008000f00 */
.L_x_156:
[----:B-1----:R1:W2:Y:S02]  /*86c0*/  SYNCS.PHASECHK.TRANS64.TRYWAIT P0, [R0+URZ], R3 ;  /* 0x00000003000075a7 */ /* 0x0022a400080011ff */
[----:B--2---:R-:W-:Y:S05]  /*86d0*/  @!P0 NANOSLEEP.SYNCS 0x989680 ;  /* 0x009896800000895d */ /* 0x004fea0003900000 */
[----:B------:R-:W2:Y:S02]  /*86e0*/  @!P0 SYNCS.PHASECHK.TRANS64 P0, [R0+URZ], R3 ;  /* 0x00000003000085a7 */ /* 0x000ea400080010ff */
[----:B--2---:R-:W-:Y:S05]  /*86f0*/  @!P0 BRA `(.L_x_156) ;  /* 0xfffffffc00f08947 */ /* 0x004fea000383ffff */
[----:B------:R-:W-:Y:S05]  /*8700*/  BRA `(.L_x_157) ;  /* 0xffffffa8003c7947 */ /* 0x000fea000383ffff */
.L_x_58:
[----:B------:R-:W-:-:S07]  /*8710*/  MOV R0, UR5 ;  /* 0x0000000500007c02 */ /* 0x000fce0008000f00 */
.L_x_158:
[----:B-1----:R1:W2:Y:S02]  /*8720*/  SYNCS.PHASECHK.TRANS64.TRYWAIT P0, [R0+URZ], R3 ;  /* 0x00000003000075a7 */ /* 0x0022a400080011ff */
[----:B--2---:R-:W-:Y:S05]  /*8730*/  @!P0 NANOSLEEP.SYNCS 0x989680 ;  /* 0x009896800000895d */ /* 0x004fea0003900000 */
[----:B------:R-:W2:Y:S02]  /*8740*/  @!P0 SYNCS.PHASECHK.TRANS64 P0, [R0+URZ], R3 ;  /* 0x00000003000085a7 */ /* 0x000ea400080010ff */
[----:B--2---:R-:W-:Y:S05]  /*8750*/  @!P0 BRA `(.L_x_158) ;  /* 0xfffffffc00f08947 */ /* 0x004fea000383ffff */
[----:B------:R-:W-:Y:S05]  /*8760*/  BRA `(.L_x_159) ;  /* 0xffffffa800487947 */ /* 0x000fea000383ffff */
.L_x_59:
[----:B------:R-:W-:-:S07]  /*8770*/  MOV R0, UR5 ;  /* 0x0000000500007c02 */ /* 0x000fce0008000f00 */
.L_x_160:
[----:B-1----:R1:W2:Y:S02]  /*8780*/  SYNCS.PHASECHK.TRANS64.TRYWAIT P0, [R0+URZ], R3 ;  /* 0x00000003000075a7 */ /* 0x0022a400080011ff */
[----:B--2---:R-:W-:Y:S05]  /*8790*/  @!P0 NANOSLEEP.SYNCS 0x989680 ;  /* 0x009896800000895d */ /* 0x004fea0003900000 */
[----:B------:R-:W2:Y:S02]  /*87a0*/  @!P0 SYNCS.PHASECHK.TRANS64 P0, [R0+URZ], R3 ;  /* 0x00000003000085a7 */ /* 0x000ea400080010ff */
[----:B--2---:R-:W-:Y:S05]  /*87b0*/  @!P0 BRA `(.L_x_160) ;  /* 0xfffffffc00f08947 */ /* 0x004fea000383ffff */
[----:B------:R-:W-:Y:S05]  /*87c0*/  BRA `(.L_x_161) ;  /* 0xffffffa800547947 */ /* 0x000fea000383ffff */
.L_x_62:
[----:B-1----:R1:W2:Y:S02]  /*87d0*/  SYNCS.PHASECHK.TRANS64.TRYWAIT P0, [R2+URZ+0x1a0], R5 ;  /* 0x0001a005020075a7 */ /* 0x0022a400080011ff */
[----:B--2---:R-:W-:Y:S05]  /*87e0*/  @!P0 NANOSLEEP.SYNCS 0x989680 ;  /* 0x009896800000895d */ /* 0x004fea0003900000 */
[----:B------:R-:W2:Y:S02]  /*87f0*/  @!P0 SYNCS.PHASECHK.TRANS64 P0, [R2+URZ+0x1a0], R5 ;  /* 0x0001a005020085a7 */ /* 0x000ea400080010ff */
[----:B--2---:R-:W-:Y:S05]  /*8800*/  @!P0 BRA `(.L_x_62) ;  /* 0xfffffffc00f08947 */ /* 0x004fea000383ffff */
[----:B------:R-:W-:Y:S05]  /*8810*/  BRA `(.L_x_162) ;  /* 0xffffffa800b87947 */ /* 0x000fea000383ffff */
.L_x_63:
[----:B------:R-:W-:-:S07]  /*8820*/  MOV R2, UR4 ;  /* 0x0000000400027c02 */ /* 0x000fce0008000f00 */
.L_x_163:
[----:B-1----:R1:W2:Y:S02]  /*8830*/  SYNCS.PHASECHK.TRANS64.TRYWAIT P0, [R2+URZ+0x150], R5 ;  /* 0x00015005020075a7 */ /* 0x0022a400080011ff */
[----:B--2---:R-:W-:Y:S05]  /*8840*/  @!P0 NANOSLEEP.SYNCS 0x989680 ;  /* 0x009896800000895d */ /* 0x004fea0003900000 */
[----:B------:R-:W2:Y:S02]  /*8850*/  @!P0 SYNCS.PHASECHK.TRANS64 P0, [R2+URZ+0x150], R5 ;  /* 0x00015005020085a7 */ /* 0x000ea400080010ff */
[----:B--2---:R-:W-:Y:S05]  /*8860*/  @!P0 BRA `(.L_x_163) ;  /* 0xfffffffc00f08947 */ /* 0x004fea000383ffff */
[----:B------:R-:W-:Y:S05]  /*8870*/  BRA `(.L_x_164) ;  /* 0xffffffa800c87947 */ /* 0x000fea000383ffff */
.L_x_64:
[----:B-1----:R1:W2:Y:S02]  /*8880*/  SYNCS.PHASECHK.TRANS64.TRYWAIT P1, [R2+URZ+0x140], R5 ;  /* 0x00014005020075a7 */ /* 0x0022a400080211ff */
[----:B--2---:R-:W-:Y:S05]  /*8890*/  @!P1 NANOSLEEP.SYNCS 0x989680 ;  /* 0x009896800000995d */ /* 0x004fea0003900000 */
[----:B------:R-:W2:Y:S02]  /*88a0*/  @!P1 SYNCS.PHASECHK.TRANS64 P1, [R2+URZ+0x140], R5 ;  /* 0x00014005020095a7 */ /* 0x000ea400080210ff */
[----:B--2---:R-:W-:Y:S05]  /*88b0*/  @!P1 BRA `(.L_x_64) ;  /* 0xfffffffc00f09947 */ /* 0x004fea000383ffff */
[----:B------:R-:W-:Y:S05]  /*88c0*/  BRA `(.L_x_165) ;  /* 0xffffffa800f87947 */ /* 0x000fea000383ffff */
.L_x_67:
[----:B------:R-:W-:-:S07]  /*88d0*/  MOV R0, UR4 ;  /* 0x0000000400007c02 */ /* 0x000fce0008000f00 */
.L_x_166:
[----:B-1----:R1:W2:Y:S02]  /*88e0*/  SYNCS.PHASECHK.TRANS64.TRYWAIT P0, [R0+URZ+0x150], R3 ;  /* 0x00015003000075a7 */ /* 0x0022a400080011ff */
[----:B--2---:R-:W-:Y:S05]  /*88f0*/  @!P0 NANOSLEEP.SYNCS 0x989680 ;  /* 0x009896800000895d */ /* 0x004fea0003900000 */
[----:B------:R-:W2:Y:S02]  /*8900*/  @!P0 SYNCS.PHASECHK.TRANS64 P0, [R0+URZ+0x150], R3 ;  /* 0x00015003000085a7 */ /* 0x000ea400080010ff */
[----:B--2---:R-:W-:Y:S05]  /*8910*/  @!P0 BRA `(.L_x_166) ;  /* 0xfffffffc00f08947 */ /* 0x004fea000383ffff */
[----:B------:R-:W-:Y:S05]  /*8920*/  BRA `(.L_x_66) ;  /* 0xffffffac004c7947 */ /* 0x000fea000383ffff */
.L_x_74:
[----:B-1----:R1:W2:Y:S02]  /*8930*/  SYNCS.PHASECHK.TRANS64.TRYWAIT P1, [R0+URZ+0x140], R5 ;  /* 0x00014005000075a7 */ /* 0x0022a400080211ff */
[----:B--2---:R-:W-:Y:S05]  /*8940*/  @!P1 NANOSLEEP.SYNCS 0x989680 ;  /* 0x009896800000995d */ /* 0x004fea0003900000 */
[----:B------:R-:W2:Y:S02]  /*8950*/  @!P1 SYNCS.PHASECHK.TRANS64 P1, [R0+URZ+0x140], R5 ;  /* 0x00014005000095a7 */ /* 0x000ea400080210ff */
[----:B--2---:R-:W-:Y:S05]  /*8960*/  @!P1 BRA `(.L_x_74) ;  /* 0xfffffffc00f09947 */ /* 0x004fea000383ffff */
[----:B------:R-:W-:Y:S05]  /*8970*/  BRA `(.L_x_167) ;  /* 0xffffffb000b47947 */ /* 0x000fea000383ffff */
.L_x_75:
[----:B------:R-:W-:-:S07]  /*8980*/  MOV R3, UR23 ;  /* 0x0000001700037c02 */ /* 0x000fce0008000f00 */
.L_x_168:
[----:B-1----:R1:W2:Y:S02]  /*8990*/  SYNCS.PHASECHK.TRANS64.TRYWAIT P0, [R3+URZ+0x180], R0 ;  /* 0x00018000030075a7 */ /* 0x0022a400080011ff */
[----:B--2---:R-:W-:Y:S05]  /*89a0*/  @!P0 NANOSLEEP.SYNCS 0x989680 ;  /* 0x009896800000895d */ /* 0x004fea0003900000 */
[----:B------:R-:W2:Y:S02]  /*89b0*/  @!P0 SYNCS.PHASECHK.TRANS64 P0, [R3+URZ+0x180], R0 ;  /* 0x00018000030085a7 */ /* 0x000ea400080010ff */
[----:B--2---:R-:W-:Y:S05]  /*89c0*/  @!P0 BRA `(.L_x_168) ;  /* 0xfffffffc00f08947 */ /* 0x004fea000383ffff */
[----:B------:R-:W-:Y:S05]  /*89d0*/  BRA `(.L_x_169) ;  /* 0xffffffb400047947 */ /* 0x000fea000383ffff */
.L_x_78:
[----:B------:R-:W-:Y:S07]  /*89e0*/  MOV R0, UR5 ;  /* 0x0000000500007c02 */ /* 0x000fee0008000f00 */
.L_x_170:
[----:B-1----:R1:W2:Y:S02]  /*89f0*/  SYNCS.PHASECHK.TRANS64.TRYWAIT P0, [R0+URZ], R3 ;  /* 0x00000003000075a7 */ /* 0x0022a400080011ff */
[----:B--2---:R-:W-:Y:S05]  /*8a00*/  @!P0 NANOSLEEP.SYNCS 0x989680 ;  /* 0x009896800000895d */ /* 0x004fea0003900000 */
[----:B------:R-:W2:Y:S02]  /*8a10*/  @!P0 SYNCS.PHASECHK.TRANS64 P0, [R0+URZ], R3 ;  /* 0x00000003000085a7 */ /* 0x000ea400080010ff */
[----:B--2---:R-:W-:Y:S05]  /*8a20*/  @!P0 BRA `(.L_x_170) ;  /* 0xfffffffc00f08947 */ /* 0x004fea000383ffff */
[----:B------:R-:W-:Y:S05]  /*8a30*/  BRA `(.L_x_77) ;  /* 0xffffffb400207947 */ /* 0x000fea000383ffff */
.L_x_81:
[----:B------:R-:W-:-:S07]  /*8a40*/  MOV R0, UR4 ;  /* 0x0000000400007c02 */ /* 0x000fce0008000f00 */
.L_x_171:
[----:B--2---:R2:W4:Y:S02]  /*8a50*/  SYNCS.PHASECHK.TRANS64.TRYWAIT P0, [R0+URZ], R3 ;  /* 0x00000003000075a7 */ /* 0x00452400080011ff */
[----:B----4-:R-:W-:Y:S05]  /*8a60*/  @!P0 NANOSLEEP.SYNCS 0x989680 ;  /* 0x009896800000895d */ /* 0x010fea0003900000 */
[----:B------:R-:W4:Y:S02]  /*8a70*/  @!P0 SYNCS.PHASECHK.TRANS64 P0, [R0+URZ], R3 ;  /* 0x00000003000085a7 */ /* 0x000f2400080010ff */
[----:B----4-:R-:W-:Y:S05]  /*8a80*/  @!P0 BRA `(.L_x_171) ;  /* 0xfffffffc00f08947 */ /* 0x010fea000383ffff */
[----:B------:R-:W-:Y:S05]  /*8a90*/  BRA `(.L_x_172) ;  /* 0xffffffb400d47947 */ /* 0x000fea000383ffff */
.L_x_82:
[----:B------:R-:W-:-:S07]  /*8aa0*/  MOV R0, UR5 ;  /* 0x0000000500007c02 */ /* 0x000fce0008000f00 */
.L_x_173:
[----:B-1----:R1:W2:Y:S02]  /*8ab0*/  SYNCS.PHASECHK.TRANS64.TRYWAIT P0, [R0+URZ], R3 ;  /* 0x00000003000075a7 */ /* 0x0022a400080011ff */
[----:B--2---:R-:W-:Y:S05]  /*8ac0*/  @!P0 NANOSLEEP.SYNCS 0x989680 ;  /* 0x009896800000895d */ /* 0x004fea0003900000 */
[----:B------:R-:W2:Y:S02]  /*8ad0*/  @!P0 SYNCS.PHASECHK.TRANS64 P0, [R0+URZ], R3 ;  /* 0x00000003000085a7 */ /* 0x000ea400080010ff */
[----:B--2---:R-:W-:Y:S05]  /*8ae0*/  @!P0 BRA `(.L_x_173) ;  /* 0xfffffffc00f08947 */ /* 0x004fea000383ffff */
[----:B------:R-:W-:Y:S05]  /*8af0*/  BRA `(.L_x_174) ;  /* 0xffffffb400e07947 */ /* 0x000fea000383ffff */
.L_x_83:
[----:B------:R-:W-:-:S07]  /*8b00*/  MOV R0, UR5 ;  /* 0x0000000500007c02 */ /* 0x000fce0008000f00 */
.L_x_175:
[----:B-1----:R1:W2:Y:S02]  /*8b10*/  SYNCS.PHASECHK.TRANS64.TRYWAIT P0, [R0+URZ], R3 ;  /* 0x00000003000075a7 */ /* 0x0022a400080011ff */
[----:B--2---:R-:W-:Y:S05]  /*8b20*/  @!P0 NANOSLEEP.SYNCS 0x989680 ;  /* 0x009896800000895d */ /* 0x004fea0003900000 */
[----:B------:R-:W2:Y:S02]  /*8b30*/  @!P0 SYNCS.PHASECHK.TRANS64 P0, [R0+URZ], R3 ;  /* 0x00000003000085a7 */ /* 0x000ea400080010ff */
[----:B--2---:R-:W-:Y:S05]  /*8b40*/  @!P0 BRA `(.L_x_175) ;  /* 0xfffffffc00f08947 */ /* 0x004fea000383ffff */
[----:B------:R-:W-:Y:S05]  /*8b50*/  BRA `(.L_x_176) ;  /* 0xffffffb400ec7947 */ /* 0x000fea000383ffff */
.L_x_84:
[----:B------:R-:W-:-:S07]  /*8b60*/  MOV R0, UR4 ;  /* 0x0000000400007c02 */ /* 0x000fce0008000f00 */
.L_x_177:
[----:B-1----:R1:W2:Y:S02]  /*8b70*/  SYNCS.PHASECHK.TRANS64.TRYWAIT P0, [R0+URZ], R3 ;  /* 0x00000003000075a7 */ /* 0x0022a400080011ff */
[----:B--2---:R-:W-:Y:S05]  /*8b80*/  @!P0 NANOSLEEP.SYNCS 0x989680 ;  /* 0x009896800000895d */ /* 0x004fea0003900000 */
[----:B------:R-:W2:Y:S02]  /*8b90*/  @!P0 SYNCS.PHASECHK.TRANS64 P0, [R0+URZ], R3 ;  /* 0x00000003000085a7 */ /* 0x000ea400080010ff */
[----:B--2---:R-:W-:Y:S05]  /*8ba0*/  @!P0 BRA `(.L_x_177) ;  /* 0xfffffffc00f08947 */ /* 0x004fea000383ffff */
[----:B------:R-:W-:Y:S05]  /*8bb0*/  BRA `(.L_x_178) ;  /* 0xffffffb400f87947 */ /* 0x000fea000383ffff */
.L_x_89:
[----:B--2---:R2:W4:Y:S02]  /*8bc0*/  SYNCS.PHASECHK.TRANS64.TRYWAIT P0, [R12+URZ+0x140], R9 ;  /* 0x000140090c0075a7 */ /* 0x00452400080011ff */
[----:B----4-:R-:W-:Y:S05]  /*8bd0*/  @!P0 NANOSLEEP.SYNCS 0x989680 ;  /* 0x009896800000895d */ /* 0x010fea0003900000 */
[----:B------:R-:W4:Y:S02]  /*8be0*/  @!P0 SYNCS.PHASECHK.TRANS64 P0, [R12+URZ+0x140], R9 ;  /* 0x000140090c0085a7 */ /* 0x000f2400080010ff */
[----:B----4-:R-:W-:Y:S05]  /*8bf0*/  @!P0 BRA `(.L_x_89) ;  /* 0xfffffffc00f08947 */ /* 0x010fea000383ffff */
[----:B------:R-:W-:Y:S05]  /*8c00*/  BRA `(.L_x_179) ;  /* 0xffffffbc00187947 */ /* 0x000fea000383ffff */
.L_x_92:
[----:B------:R-:W-:Y:S07]  /*8c10*/  MOV R0, UR21 ;  /* 0x0000001500007c02 */ /* 0x000fee0008000f00 */
.L_x_180:
[----:B--2---:R2:W3:Y:S02]  /*8c20*/  SYNCS.PHASECHK.TRANS64.TRYWAIT P2, [R0+URZ+0x138], R11 ;  /* 0x0001380b000075a7 */ /* 0x0044e400080411ff */
[----:B---3--:R-:W-:Y:S05]  /*8c30*/  @!P2 NANOSLEEP.SYNCS 0x989680 ;  /* 0x009896800000a95d */ /* 0x008fea0003900000 */
[----:B------:R-:W3:Y:S02]  /*8c40*/  @!P2 SYNCS.PHASECHK.TRANS64 P2, [R0+URZ+0x138], R11 ;  /* 0x0001380b0000a5a7 */ /* 0x000ee400080410ff */
[----:B---3--:R-:W-:Y:S05]  /*8c50*/  @!P2 BRA `(.L_x_180) ;  /* 0xfffffffc00f0a947 */ /* 0x008fea000383ffff */
[----:B------:R-:W-:Y:S05]  /*8c60*/  BRA `(.L_x_91) ;  /* 0xffffffc000807947 */ /* 0x000fea000383ffff */
.L_x_95:
[----:B--2---:R-:W-:Y:S07]  /*8c70*/  MOV R0, UR21 ;  /* 0x0000001500007c02 */ /* 0x004fee0008000f00 */
.L_x_181:
[----:B--2---:R2:W3:Y:S02]  /*8c80*/  SYNCS.PHASECHK.TRANS64.TRYWAIT P0, [R0+URZ+0x120], R9 ;  /* 0x00012009000075a7 */ /* 0x0044e400080011ff */
[----:B---3--:R-:W-:Y:S05]  /*8c90*/  @!P0 NANOSLEEP.SYNCS 0x989680 ;  /* 0x009896800000895d */ /* 0x008fea0003900000 */
[----:B------:R-:W3:Y:S02]  /*8ca0*/  @!P0 SYNCS.PHASECHK.TRANS64 P0, [R0+URZ+0x120], R9 ;  /* 0x00012009000085a7 */ /* 0x000ee400080010ff */
[----:B---3--:R-:W-:Y:S05]  /*8cb0*/  @!P0 BRA `(.L_x_181) ;  /* 0xfffffffc00f08947 */ /* 0x008fea000383ffff */
[----:B------:R-:W-:Y:S05]  /*8cc0*/  BRA `(.L_x_182) ;  /* 0xffffffc000dc7947 */ /* 0x000fea000383ffff */
.L_x_96:
[----:B------:R-:W-:Y:S07]  /*8cd0*/  MOV R0, UR21 ;  /* 0x0000001500007c02 */ /* 0x000fee0008000f00 */
.L_x_183:
[----:B--2---:R2:W3:Y:S02]  /*8ce0*/  SYNCS.PHASECHK.TRANS64.TRYWAIT P0, [R0+URZ+0x128], R9 ;  /* 0x00012809000075a7 */ /* 0x0044e400080011ff */
[----:B---3--:R-:W-:Y:S05]  /*8cf0*/  @!P0 NANOSLEEP.SYNCS 0x989680 ;  /* 0x009896800000895d */ /* 0x008fea0003900000 */
[----:B------:R-:W3:Y:S02]  /*8d00*/  @!P0 SYNCS.PHASECHK.TRANS64 P0, [R0+URZ+0x128], R9 ;  /* 0x00012809000085a7 */ /* 0x000ee400080010ff */
[----:B---3--:R-:W-:Y:S05]  /*8d10*/  @!P0 BRA `(.L_x_183) ;  /* 0xfffffffc00f08947 */ /* 0x008fea000383ffff */
[----:B------:R-:W-:Y:S05]  /*8d20*/  BRA `(.L_x_184) ;  /* 0xffffffc400147947 */ /* 0x000fea000383ffff */
.L_x_98:
[----:B------:R-:W-:-:S07]  /*8d30*/  MOV R0, UR21 ;  /* 0x0000001500007c02 */ /* 0x000fce0008000f00 */
.L_x_185:
[----:B---3--:R3:W4:Y:S02]  /*8d40*/  SYNCS.PHASECHK.TRANS64.TRYWAIT P0, [R0+URZ+0x120], R3 ;  /* 0x00012003000075a7 */ /* 0x00872400080011ff */
[----:B----4-:R-:W-:Y:S05]  /*8d50*/  @!P0 NANOSLEEP.SYNCS 0x989680 ;  /* 0x009896800000895d */ /* 0x010fea0003900000 */
[----:B------:R-:W4:Y:S02]  /*8d60*/  @!P0 SYNCS.PHASECHK.TRANS64 P0, [R0+URZ+0x120], R3 ;  /* 0x00012003000085a7 */ /* 0x000f2400080010ff */
[----:B----4-:R-:W-:Y:S05]  /*8d70*/  @!P0 BRA `(.L_x_185) ;  /* 0xfffffffc00f08947 */ /* 0x010fea000383ffff */
[----:B------:R-:W-:Y:S05]  /*8d80*/  BRA `(.L_x_186) ;  /* 0xffffffc400847947 */ /* 0x000fea000383ffff */
.L_x_100:
[----:B-1----:R1:W2:Y:S02]  /*8d90*/  SYNCS.PHASECHK.TRANS64.TRYWAIT P0, [R3+URZ+0x140], R0 ;  /* 0x00014000030075a7 */ /* 0x0022a400080011ff */
[----:B--2---:R-:W-:Y:S05]  /*8da0*/  @!P0 NANOSLEEP.SYNCS 0x989680 ;  /* 0x009896800000895d */ /* 0x004fea0003900000 */
[----:B------:R-:W2:Y:S02]  /*8db0*/  @!P0 SYNCS.PHASECHK.TRANS64 P0, [R3+URZ+0x140], R0 ;  /* 0x00014000030085a7 */ /* 0x000ea400080010ff */
[----:B--2---:R-:W-:Y:S05]  /*8dc0*/  @!P0 BRA `(.L_x_100) ;  /* 0xfffffffc00f08947 */ /* 0x004fea000383ffff */
[----:B------:R-:W-:Y:S05]  /*8dd0*/  BRA `(.L_x_187) ;  /* 0xffffffc8004c7947 */ /* 0x000fea000383ffff */
.L_x_111:
[----:B--2---:R2:W1:Y:S02]  /*8de0*/  SYNCS.PHASECHK.TRANS64.TRYWAIT P1, [R2+URZ+0x110], R5 ;  /* 0x00011005020075a7 */ /* 0x00446400080211ff */
[----:B-1----:R-:W-:Y:S05]  /*8df0*/  @!P1 NANOSLEEP.SYNCS 0x989680 ;  /* 0x009896800000995d */ /* 0x002fea0003900000 */
[----:B------:R-:W1:Y:S02]  /*8e00*/  @!P1 SYNCS.PHASECHK.TRANS64 P1, [R2+URZ+0x110], R5 ;  /* 0x00011005020095a7 */ /* 0x000e6400080210ff */
[----:B-1----:R-:W-:Y:S05]  /*8e10*/  @!P1 BRA `(.L_x_111) ;  /* 0xfffffffc00f09947 */ /* 0x002fea000383ffff */
[----:B------:R-:W-:Y:S05]  /*8e20*/  BRA `(.L_x_110) ;  /* 0xffffffd400c07947 */ /* 0x000fea000383ffff */
.L_x_113:
[----:B--2---:R2:W4:Y:S02]  /*8e30*/  SYNCS.PHASECHK.TRANS64.TRYWAIT P0, [R100+URZ+0x160], R3 ;  /* 0x00016003640075a7 */ /* 0x00452400080011ff */
[----:B----4-:R-:W-:Y:S05]  /*8e40*/  @!P0 NANOSLEEP.SYNCS 0x989680 ;  /* 0x009896800000895d */ /* 0x010fea0003900000 */
[----:B------:R-:W4:Y:S02]  /*8e50*/  @!P0 SYNCS.PHASECHK.TRANS64 P0, [R100+URZ+0x160], R3 ;  /* 0x00016003640085a7 */ /* 0x000f2400080010ff */
[----:B----4-:R-:W-:Y:S05]  /*8e60*/  @!P0 BRA `(.L_x_113) ;  /* 0xfffffffc00f08947 */ /* 0x010fea000383ffff */
[----:B------:R-:W-:Y:S05]  /*8e70*/  BRA `(.L_x_112) ;  /* 0xffffffd800107947 */ /* 0x000fea000383ffff */
.L_x_121:
[----:B---3--:R3:W4:Y:S02]  /*8e80*/  SYNCS.PHASECHK.TRANS64.TRYWAIT P0, [R109+URZ+0x110], R4 ;  /* 0x000110046d0075a7 */ /* 0x00872400080011ff */
[----:B----4-:R-:W-:Y:S05]  /*8e90*/  @!P0 NANOSLEEP.SYNCS 0x989680 ;  /* 0x009896800000895d */ /* 0x010fea0003900000 */
[----:B------:R-:W4:Y:S02]  /*8ea0*/  @!P0 SYNCS.PHASECHK.TRANS64 P0, [R109+URZ+0x110], R4 ;  /* 0x000110046d0085a7 */ /* 0x000f2400080010ff */
[----:B----4-:R-:W-:Y:S05]  /*8eb0*/  @!P0 BRA `(.L_x_121) ;  /* 0xfffffffc00f08947 */ /* 0x010fea000383ffff */
[----:B------:R-:W-:Y:S05]  /*8ec0*/  BRA `(.L_x_120) ;  /* 0xffffffe400047947 */ /* 0x000fea000383ffff */
        .weak           $__internal_0_$__cuda_sm10x_tcgen05_guardrail_trap_col_being_dealloced_not_returned_by_alloc
        .type           $__internal_0_$__cuda_sm10x_tcgen05_guardrail_trap_col_being_dealloced_not_returned_by_alloc,@function
        .size           $__internal_0_$__cuda_sm10x_tcgen05_guardrail_trap_col_being_dealloced_not_returned_by_alloc,($__internal_1_$__cuda_sm10x_tcgen05_guardrail_trap_phase_invalid_during_alloc - $__internal_0_$__cuda_sm10x_tcgen05_guardrail_trap_col_being_dealloced_not_returned_by_alloc)
$__internal_0_$__cuda_sm10x_tcgen05_guardrail_trap_col_being_dealloced_not_returned_by_alloc:
[----:B------:R-:W-:Y:S05]  /*8ed0*/  BPT.TRAP 0x1 ;  /* 0x000000040000795c */ /* 0x000fea0000300000 */
[----:B------:R-:W-:-:S04]  /*8ee0*/  HFMA2 R3, -RZ, RZ, 0, 0 ;  /* 0x00000000ff037431 */ /* 0x000fc800000001ff */
[----:B------:R-:W-:Y:S05]  /*8ef0*/  RET.REL.NODEC R2 `(_ZN7cutlass13device_kernelINS_4gemm6kernel13GemmUniversalIN4cute5tupleIJiiiiEEENS1_10collective13CollectiveMmaINS1_35MainloopSm100TmaUmmaWarpSpecializedILi17ELi2ELi4ENS5_IJNS4_1CILi1EEENSA_ILi2EEESB_EEEEENS5_IJNSA_ILi64EEENSA_ILi128EEESF_EEENS_12float_e4m3_tENS5_IJlSB_lEEESI_SJ_NS4_8TiledMMAINS4_8MMA_AtomIJNS4_10MMA_TraitsINS4_19SM100_MMA_F8F6F4_SSEJSI_SI_fSF_SG_NS4_17integral_constantINS4_4UMMA5MajorELSQ_0EEESR_NSO_INSP_7ScaleInELSS_0EEEST_EEEEEENS4_6LayoutINS5_IJSB_SB_SB_EEENS5_IJNSA_ILi0EEESY_SY_EEEEENS5_IJNS4_10UnderscoreES11_S11_EEEEENS4_23SM90_TMA_LOAD_MULTICASTENS4_14ComposedLayoutINS4_7SwizzleILi2ELi4ELi3EEENS4_18smem_ptr_flag_bitsILi8EEENSW_INS5_IJNSA_ILi8EEESF_EEENS5_IJSF_SB_EEEEEEEvNS4_8identityENS4_13SM90_TMA_LOADES1E_vS1F_EENS_8epilogue10collective18CollectiveEpilogueINS1I_23Sm100TmaWarpSpecializedILi2ELi2ELi32ELb0ELb0EEEJSH_NS5_IJNSW_ISF_SB_EES1N_EEESI_SJ_SI_SJ_NS1I_6fusion15FusionCallbacksIS1M_NS1P_17LinearCombinationISI_fSI_fLNS_15FloatRoundStyleE2EEESH_S1O_JEEENS4_5SM1004TMEM4LOAD26SM100_TMEM_LOAD_16dp32b32xES1G_S1E_NS4_39AutoVectorizingCopyWithAssumedAlignmentILi128EEENS4_14SM90_TMA_STOREES1E_S20_S20_EEEvvEEEEvNT_6ParamsE) ;  /* 0xffffff7002407950 */ /* 0x000fea0003c3ffff */
        .weak           $__internal_1_$__cuda_sm10x_tcgen05_guardrail_trap_phase_invalid_during_alloc
        .type           $__internal_1_$__cuda_sm10x_tcgen05_guardrail_trap_phase_invalid_during_alloc,@function
        .size           $__internal_1_$__cuda_sm10x_tcgen05_guardrail_trap_phase_invalid_during_alloc,($__internal_2_$__cuda_sm10x_tcgen05_guardrail_trap_unallocated_columns_being_dealloced - $__internal_1_$__cuda_sm10x_tcgen05_guardrail_trap_phase_invalid_during_alloc)
$__internal_1_$__cuda_sm10x_tcgen05_guardrail_trap_phase_invalid_during_alloc:
[----:B------:R-:W-:Y:S05]  /*8f00*/  BPT.TRAP 0x1 ;  /* 0x000000040000795c */ /* 0x000fea0000300000 */
[----:B------:R-:W-:-:S04]  /*8f10*/  MOV R5, 0x0 ;  /* 0x0000000000057802 */ /* 0x000fc80000000f00 */
[----:B------:R-:W-:Y:S05]  /*8f20*/  RET.REL.NODEC R4 `(_ZN7cutlass13device_kernelINS_4gemm6kernel13GemmUniversalIN4cute5tupleIJiiiiEEENS1_10collective13CollectiveMmaINS1_35MainloopSm100TmaUmmaWarpSpecializedILi17ELi2ELi4ENS5_IJNS4_1CILi1EEENSA_ILi2EEESB_EEEEENS5_IJNSA_ILi64EEENSA_ILi128EEESF_EEENS_12float_e4m3_tENS5_IJlSB_lEEESI_SJ_NS4_8TiledMMAINS4_8MMA_AtomIJNS4_10MMA_TraitsINS4_19SM100_MMA_F8F6F4_SSEJSI_SI_fSF_SG_NS4_17integral_constantINS4_4UMMA5MajorELSQ_0EEESR_NSO_INSP_7ScaleInELSS_0EEEST_EEEEEENS4_6LayoutINS5_IJSB_SB_SB_EEENS5_IJNSA_ILi0EEESY_SY_EEEEENS5_IJNS4_10UnderscoreES11_S11_EEEEENS4_23SM90_TMA_LOAD_MULTICASTENS4_14ComposedLayoutINS4_7SwizzleILi2ELi4ELi3EEENS4_18smem_ptr_flag_bitsILi8EEENSW_INS5_IJNSA_ILi8EEESF_EEENS5_IJSF_SB_EEEEEEEvNS4_8identityENS4_13SM90_TMA_LOADES1E_vS1F_EENS_8epilogue10collective18CollectiveEpilogueINS1I_23Sm100TmaWarpSpecializedILi2ELi2ELi32ELb0ELb0EEEJSH_NS5_IJNSW_ISF_SB_EES1N_EEESI_SJ_SI_SJ_NS1I_6fusion15FusionCallbacksIS1M_NS1P_17LinearCombinationISI_fSI_fLNS_15FloatRoundStyleE2EEESH_S1O_JEEENS4_5SM1004TMEM4LOAD26SM100_TMEM_LOAD_16dp32b32xES1G_S1E_NS4_39AutoVectorizingCopyWithAssumedAlignmentILi128EEENS4_14SM90_TMA_STOREES1E_S20_S20_EEEvvEEEEvNT_6ParamsE) ;  /* 0xffffff7004347950 */ /* 0x000fea0003c3ffff */
        .weak           $__internal_2_$__cuda_sm10x_tcgen05_guardrail_trap_unallocated_columns_being_dealloced
        .type           $__internal_2_$__cuda_sm10x_tcgen05_guardrail_trap_unallocated_columns_being_dealloced,@function
        .size           $__internal_2_$__cuda_sm10x_tcgen05_guardrail_trap_unallocated_columns_being_dealloced,(.L_x_189 - $__internal_2_$__cuda_sm10x_tcgen05_guardrail_trap_unallocated_columns_being_dealloced)
$__internal_2_$__cuda_sm10x_tcgen05_guardrail_trap_unallocated_columns_being_dealloced:
[----:B------:R-:W-:Y:S05]  /*8f30*/  BPT.TRAP 0x1 ;  /* 0x000000040000795c */ /* 0x000fea0000300000 */
[----:B------:R-:W-:-:S04]  /*8f40*/  HFMA2 R3, -RZ, RZ, 0, 0 ;  /* 0x00000000ff037431 */ /* 0x000fc800000001ff */
[----:B------:R-:W-:Y:S05]  /*8f50*/  RET.REL.NODEC R2 `(_ZN7cutlass13device_kernelINS_4gemm6kernel13GemmUniversalIN4cute5tupleIJiiiiEEENS1_10collective13CollectiveMmaINS1_35MainloopSm100TmaUmmaWarpSpecializedILi17ELi2ELi4ENS5_IJNS4_1CILi1EEENSA_ILi2EEESB_EEEEENS5_IJNSA_ILi64EEENSA_ILi128EEESF_EEENS_12float_e4m3_tENS5_IJlSB_lEEESI_SJ_NS4_8TiledMMAINS4_8MMA_AtomIJNS4_10MMA_TraitsINS4_19SM100_MMA_F8F6F4_SSEJSI_SI_fSF_SG_NS4_17integral_constantINS4_4UMMA5MajorELSQ_0EEESR_NSO_INSP_7ScaleInELSS_0EEEST_EEEEEENS4_6LayoutINS5_IJSB_SB_SB_EEENS5_IJNSA_ILi0EEESY_SY_EEEEENS5_IJNS4_10UnderscoreES11_S11_EEEEENS4_23SM90_TMA_LOAD_MULTICASTENS4_14ComposedLayoutINS4_7SwizzleILi2ELi4ELi3EEENS4_18smem_ptr_flag_bitsILi8EEENSW_INS5_IJNSA_ILi8EEESF_EEENS5_IJSF_SB_EEEEEEEvNS4_8identityENS4_13SM90_TMA_LOADES1E_vS1F_EENS_8epilogue10collective18CollectiveEpilogueINS1I_23Sm100TmaWarpSpecializedILi2ELi2ELi32ELb0ELb0EEEJSH_NS5_IJNSW_ISF_SB_EES1N_EEESI_SJ_SI_SJ_NS1I_6fusion15FusionCallbacksIS1M_NS1P_17LinearCombinationISI_fSI_fLNS_15FloatRoundStyleE2EEESH_S1O_JEEENS4_5SM1004TMEM4LOAD26SM100_TMEM_LOAD_16dp32b32xES1G_S1E_NS4_39AutoVectorizingCopyWithAssumedAlignmentILi128EEENS4_14SM90_TMA_STOREES1E_S20_S20_EEEvvEEEEvNT_6ParamsE) ;  /* 0xffffff7002287950 */ /* 0x000fea0003c3ffff */
.L_x_188:
[----:B------:R-:W-:-:S00]  /*8f60*/  BRA `(.L_x_188) ;  /* 0xfffffffc00fc7947 */ /* 0x000fc0000383ffff */
[----:B------:R-:W-:-:S00]  /*8f70*/  NOP ;  /* 0x0000000000007918 */ /* 0x000fc00000000000 */
        /* <DEDUP_REMOVED lines=8> */
.L_x_189:


//--------------------- .nv.global.init           --------------------------
	.section	.nv.global.init,"aw",@progbits
.nv.global.init:
	.type		$str$27,@object
	.size		$str$27,($str$28 - $str$27)
$str$27:
        /*0000*/ 	.byte	0x28, 0x61, 0x64, 0x64, 0x72, 0x65, 0x73, 0x73, 0x20, 0x26, 0x20, 0x6d, 0x61, 0x73, 0x6b, 0x29
        /*0010*/ 	.byte	0x20, 0x3d, 0x3d, 0x20, 0x30, 0x00
	.type		$str$28,@object
	.size		$str$28,($str$26 - $str$28)
$str$28:
        /*0016*/ 	.byte	0x2f, 0x74, 0x6d, 0x70, 0x2f, 0x63, 0x75, 0x74, 0x6c, 0x61, 0x73, 0x73, 0x5f, 0x73, 0x77, 0x65
        /*0026*/ 	.byte	0x65, 0x70, 0x5f, 0x73, 0x72, 0x63, 0x2f, 0x69, 0x6e, 0x63, 0x6c, 0x75, 0x64, 0x65, 0x2f, 0x63
        /*0036*/ 	.byte	0x75, 0x74, 0x65, 0x2f, 0x70, 0x6f, 0x69, 0x6e, 0x74, 0x65, 0x72, 0x5f, 0x66, 0x6c, 0x61, 0x67
        /*0046*/ 	.byte	0x67, 0x65, 0x64, 0x2e, 0x68, 0x70, 0x70, 0x00
	.type		$str$26,@object
	.size		$str$26,($str$25 - $str$26)
$str$26:
        /*004e*/ 	.byte	0x2f, 0x74, 0x6d, 0x70, 0x2f, 0x63, 0x75, 0x74, 0x6c, 0x61, 0x73, 0x73, 0x5f, 0x73, 0x77, 0x65
        /*005e*/ 	.byte	0x65, 0x70, 0x5f, 0x73, 0x72, 0x63, 0x2f, 0x69, 0x6e, 0x63, 0x6c, 0x75, 0x64, 0x65, 0x2f, 0x63
        /*006e*/ 	.byte	0x75, 0x74, 0x65, 0x2f, 0x61, 0x74, 0x6f, 0x6d, 0x2f, 0x63, 0x6f, 0x70, 0x79, 0x5f, 0x74, 0x72
        /*007e*/ 	.byte	0x61, 0x69, 0x74, 0x73, 0x5f, 0x73, 0x6d, 0x31, 0x30, 0x30, 0x2e, 0x68, 0x70, 0x70, 0x00
	.type		$str$25,@object
	.size		$str$25,(__unnamed_1 - $str$25)
$str$25:
        /*008d*/ 	.byte	0x28, 0x28, 0x75, 0x69, 0x6e, 0x74, 0x33, 0x32, 0x5f, 0x74, 0x28, 0x74, 0x68, 0x72, 0x65, 0x61
        /*009d*/ 	.byte	0x64, 0x49, 0x64, 0x78, 0x2e, 0x78, 0x29, 0x20, 0x2f, 0x20, 0x33, 0x32, 0x29, 0x20, 0x25, 0x20
        /*00ad*/ 	.byte	0x34, 0x29, 0x20, 0x3d, 0x3d, 0x20, 0x28, 0x28, 0x28, 0x74, 0x6d, 0x65, 0x6d, 0x5f, 0x61, 0x64
        /*00bd*/ 	.byte	0x64, 0x72, 0x20, 0x3e, 0x3e, 0x20, 0x31, 0x36, 0x29, 0x20, 0x2f, 0x20, 0x33, 0x32, 0x29, 0x20
        /*00cd*/ 	.byte	0x25, 0x20, 0x34, 0x29, 0x00
	.type		__unnamed_1,@object
	.size		__unnamed_1,(__unnamed_2 - __unnamed_1)
__unnamed_1:
        /*00d2*/ 	.byte	0x61, 0x75, 0x74, 0x6f, 0x20, 0x63, 0x75, 0x74, 0x65, 0x3a, 0x3a, 0x61, 0x73, 0x5f, 0x70, 0x6f
        /* <DEDUP_REMOVED lines=24> */
        /*0262*/ 	.byte	0x3c, 0x34, 0x30, 0x39, 0x36, 0x3e, 0x3e, 0x3e, 0x3e, 0x5d, 0x00
	.type		__unnamed_2,@object
	.size		__unnamed_2,(.L_2 - __unnamed_2)
__unnamed_2:
        /* <DEDUP_REMOVED lines=40> */
        /*04ed*/ 	.byte	0x74, 0x65, 0x3a, 0x3a, 0x43, 0x3c, 0x30, 0x3e, 0x3e, 0x3e, 0x3e, 0x5d, 0x00
.L_2:


//--------------------- .nv.shared._ZN7cutlass13device_kernelINS_4gemm6kernel13GemmUniversalIN4cute5tupleIJiiiiEEENS1_10collective13CollectiveMmaINS1_35MainloopSm100TmaUmmaWarpSpecializedILi17ELi2ELi4ENS5_IJNS4_1CILi1EEENSA_ILi2EEESB_EEEEENS5_IJNSA_ILi64EEENSA_ILi128EEESF_EEENS_12float_e4m3_tENS5_IJlSB_lEEESI_SJ_NS4_8TiledMMAINS4_8MMA_AtomIJNS4_10MMA_TraitsINS4_19SM100_MMA_F8F6F4_SSEJSI_SI_fSF_SG_NS4_17integral_constantINS4_4UMMA5MajorELSQ_0EEESR_NSO_INSP_7ScaleInELSS_0EEEST_EEEEEENS4_6LayoutINS5_IJSB_SB_SB_EEENS5_IJNSA_ILi0EEESY_SY_EEEEENS5_IJNS4_10UnderscoreES11_S11_EEEEENS4_23SM90_TMA_LOAD_MULTICASTENS4_14ComposedLayoutINS4_7SwizzleILi2ELi4ELi3EEENS4_18smem_ptr_flag_bitsILi8EEENSW_INS5_IJNSA_ILi8EEESF_EEENS5_IJSF_SB_EEEEEEEvNS4_8identityENS4_13SM90_TMA_LOADES1E_vS1F_EENS_8epilogue10collective18CollectiveEpilogueINS1I_23Sm100TmaWarpSpecializedILi2ELi2ELi32ELb0ELb0EEEJSH_NS5_IJNSW_ISF_SB_EES1N_EEESI_SJ_SI_SJ_NS1I_6fusion15FusionCallbacksIS1M_NS1P_17LinearCombinationISI_fSI_fLNS_15FloatRoundStyleE2EEESH_S1O_JEEENS4_5SM1004TMEM4LOAD26SM100_TMEM_LOAD_16dp32b32xES1G_S1E_NS4_39AutoVectorizingCopyWithAssumedAlignmentILi128EEENS4_14SM90_TMA_STOREES1E_S20_S20_EEEvvEEEEvNT_6ParamsE --------------------------
	.section	.nv.shared._ZN7cutlass13device_kernelINS_4gemm6kernel13GemmUniversalIN4cute5tupleIJiiiiEEENS1_10collective13CollectiveMmaINS1_35MainloopSm100TmaUmmaWarpSpecializedILi17ELi2ELi4ENS5_IJNS4_1CILi1EEENSA_ILi2EEESB_EEEEENS5_IJNSA_ILi64EEENSA_ILi128EEESF_EEENS_12float_e4m3_tENS5_IJlSB_lEEESI_SJ_NS4_8TiledMMAINS4_8MMA_AtomIJNS4_10MMA_TraitsINS4_19SM100_MMA_F8F6F4_SSEJSI_SI_fSF_SG_NS4_17integral_constantINS4_4UMMA5MajorELSQ_0EEESR_NSO_INSP_7ScaleInELSS_0EEEST_EEEEEENS4_6LayoutINS5_IJSB_SB_SB_EEENS5_IJNSA_ILi0EEESY_SY_EEEEENS5_IJNS4_10UnderscoreES11_S11_EEEEENS4_23SM90_TMA_LOAD_MULTICASTENS4_14ComposedLayoutINS4_7SwizzleILi2ELi4ELi3EEENS4_18smem_ptr_flag_bitsILi8EEENSW_INS5_IJNSA_ILi8EEESF_EEENS5_IJSF_SB_EEEEEEEvNS4_8identityENS4_13SM90_TMA_LOADES1E_vS1F_EENS_8epilogue10collective18CollectiveEpilogueINS1I_23Sm100TmaWarpSpecializedILi2ELi2ELi32ELb0ELb0EEEJSH_NS5_IJNSW_ISF_SB_EES1N_EEESI_SJ_SI_SJ_NS1I_6fusion15FusionCallbacksIS1M_NS1P_17LinearCombinationISI_fSI_fLNS_15FloatRoundStyleE2EEESH_S1O_JEEENS4_5SM1004TMEM4LOAD26SM100_TMEM_LOAD_16dp32b32xES1G_S1E_NS4_39AutoVectorizingCopyWithAssumedAlignmentILi128EEENS4_14SM90_TMA_STOREES1E_S20_S20_EEEvvEEEEvNT_6ParamsE,"aw",@nobits
	.sectionflags	@""
	.align	16
	.zero		1024


//--------------------- .nv.shared.reserved.0     --------------------------
	.section	.nv.shared.reserved.0,"aw",@nobits
	.weak		__nv_reservedSMEM_offset_0_alias
	.size		__nv_reservedSMEM_offset_0_alias, 0, 64
	.other		__nv_reservedSMEM_offset_0_alias,@"STO_CUDA_RESERVED_SHARED STV_DEFAULT"
__nv_reservedSMEM_offset_0_alias:
	.zero		0
.nv.shared.reserved.0:
	.zero		64
	.weak		__nv_reservedSMEM_tcgen05_partition
	.type		__nv_reservedSMEM_tcgen05_partition,@object
	.size		__nv_reservedSMEM_tcgen05_partition,(.L_0 - __nv_reservedSMEM_tcgen05_partition)
__nv_reservedSMEM_tcgen05_partition:
	.zero		32
.L_0:


//--------------------- .nv.global                --------------------------
	.section	.nv.global,"aw",@nobits
.nv.global:
	.type		_ZN40_INTERNAL_c2291354_4_k_cu_81be7abf_292904cute1_E,@object
	.size		_ZN40_INTERNAL_c2291354_4_k_cu_81be7abf_292904cute1_E,(_ZN40_INTERNAL_c2291354_4_k_cu_81be7abf_292904cuda3std3__45__cpo6cbeginE - _ZN40_INTERNAL_c2291354_4_k_cu_81be7abf_292904cute1_E)
_ZN40_INTERNAL_c2291354_4_k_cu_81be7abf_292904cute1_E:
	.zero		1
	.type		_ZN40_INTERNAL_c2291354_4_k_cu_81be7abf_292904cuda3std3__45__cpo6cbeginE,@object
	.size		_ZN40_INTERNAL_c2291354_4_k_cu_81be7abf_292904cuda3std3__45__cpo6cbeginE,(_ZN40_INTERNAL_c2291354_4_k_cu_81be7abf_292904cuda3std3__48in_placeE - _ZN40_INTERNAL_c2291354_4_k_cu_81be7abf_292904cuda3std3__45__cpo6cbeginE)
_ZN40_INTERNAL_c2291354_4_k_cu_81be7abf_292904cuda3std3__45__cpo6cbeginE:
	.zero		1
	.type		_ZN40_INTERNAL_c2291354_4_k_cu_81be7abf_292904cuda3std3__48in_placeE,@object
	.size		_ZN40_INTERNAL_c2291354_4_k_cu_81be7abf_292904cuda3std3__48in_placeE,(_ZN40_INTERNAL_c2291354_4_k_cu_81be7abf_292904cuda3std6ranges3__45__cpo9iter_moveE - _ZN40_INTERNAL_c2291354_4_k_cu_81be7abf_292904cuda3std3__48in_placeE)
_ZN40_INTERNAL_c2291354_4_k_cu_81be7abf_292904cuda3std3__48in_placeE:
	.zero		1
	.type		_ZN40_INTERNAL_c2291354_4_k_cu_81be7abf_292904cuda3std6ranges3__45__cpo9iter_moveE,@object
	.size		_ZN40_INTERNAL_c2291354_4_k_cu_81be7abf_292904cuda3std6ranges3__45__cpo9iter_moveE,(_ZN40_INTERNAL_c2291354_4_k_cu_81be7abf_292904cuda3std3__45__cpo5beginE - _ZN40_INTERNAL_c2291354_4_k_cu_81be7abf_292904cuda3std6ranges3__45__cpo9iter_moveE)
_ZN40_INTERNAL_c2291354_4_k_cu_81be7abf_292904cuda3std6ranges3__45__cpo9iter_moveE:
	.zero		1
	.type		_ZN40_INTERNAL_c2291354_4_k_cu_81be7abf_292904cuda3std3__45__cpo5beginE,@object
	.size		_ZN40_INTERNAL_c2291354_4_k_cu_81be7abf_292904cuda3std3__45__cpo5beginE,(_ZN40_INTERNAL_c2291354_4_k_cu_81be7abf_292904cuda3std3__442_GLOBAL__N__c2291354_4_k_cu_81be7abf_292906ignoreE - _ZN40_INTERNAL_c2291354_4_k_cu_81be7abf_292904cuda3std3__45__cpo5beginE)
_ZN40_INTERNAL_c2291354_4_k_cu_81be7abf_292904cuda3std3__45__cpo5beginE:
	.zero		1
	.type		_ZN40_INTERNAL_c2291354_4_k_cu_81be7abf_292904cuda3std3__442_GLOBAL__N__c2291354_4_k_cu_81be7abf_292906ignoreE,@object
	.size		_ZN40_INTERNAL_c2291354_4_k_cu_81be7abf_292904cuda3std3__442_GLOBAL__N__c2291354_4_k_cu_81be7abf_292906ignoreE,(_ZN40_INTERNAL_c2291354_4_k_cu_81be7abf_292904cute7productE - _ZN40_INTERNAL_c2291354_4_k_cu_81be7abf_292904cuda3std3__442_GLOBAL__N__c2291354_4_k_cu_81be7abf_292906ignoreE)
_ZN40_INTERNAL_c2291354_4_k_cu_81be7abf_292904cuda3std3__442_GLOBAL__N__c2291354_4_k_cu_81be7abf_292906ignoreE:
	.zero		1
	.type		_ZN40_INTERNAL_c2291354_4_k_cu_81be7abf_292904cute7productE,@object
	.size		_ZN40_INTERNAL_c2291354_4_k_cu_81be7abf_292904cute7productE,(_ZN40_INTERNAL_c2291354_4_k_cu_81be7abf_292904cuda3std3__45__cpo3endE - _ZN40_INTERNAL_c2291354_4_k_cu_81be7abf_292904cute7productE)
_ZN40_INTERNAL_c2291354_4_k_cu_81be7abf_292904cute7productE:
	.zero		1
	.type		_ZN40_INTERNAL_c2291354_4_k_cu_81be7abf_292904cuda3std3__45__cpo3endE,@object
	.size		_ZN40_INTERNAL_c2291354_4_k_cu_81be7abf_292904cuda3std3__45__cpo3endE,(_ZN40_INTERNAL_c2291354_4_k_cu_81be7abf_292904cuda3std3__419piecewise_constructE - _ZN40_INTERNAL_c2291354_4_k_cu_81be7abf_292904cuda3std3__45__cpo3endE)
_ZN40_INTERNAL_c2291354_4_k_cu_81be7abf_292904cuda3std3__45__cpo3endE:
	.zero		1
	.type		_ZN40_INTERNAL_c2291354_4_k_cu_81be7abf_292904cuda3std3__419piecewise_constructE,@object
	.size		_ZN40_INTERNAL_c2291354_4_k_cu_81be7abf_292904cuda3std3__419piecewise_constructE,(_ZN40_INTERNAL_c2291354_4_k_cu_81be7abf_292904cuda3std3__45__cpo4cendE - _ZN40_INTERNAL_c2291354_4_k_cu_81be7abf_292904cuda3std3__419piecewise_constructE)
_ZN40_INTERNAL_c2291354_4_k_cu_81be7abf_292904cuda3std3__419piecewise_constructE:
	.zero		1
	.type		_ZN40_INTERNAL_c2291354_4_k_cu_81be7abf_292904cuda3std3__45__cpo4cendE,@object
	.size		_ZN40_INTERNAL_c2291354_4_k_cu_81be7abf_292904cuda3std3__45__cpo4cendE,(_ZN40_INTERNAL_c2291354_4_k_cu_81be7abf_292904cuda3std6ranges3__45__cpo4swapE - _ZN40_INTERNAL_c2291354_4_k_cu_81be7abf_292904cuda3std3__45__cpo4cendE)
_ZN40_INTERNAL_c2291354_4_k_cu_81be7abf_292904cuda3std3__45__cpo4cendE:
	.zero		1
	.type		_ZN40_INTERNAL_c2291354_4_k_cu_81be7abf_292904cuda3std6ranges3__45__cpo4swapE,@object
	.size		_ZN40_INTERNAL_c2291354_4_k_cu_81be7abf_292904cuda3std6ranges3__45__cpo4swapE,(.L_10 - _ZN40_INTERNAL_c2291354_4_k_cu_81be7abf_292904cuda3std6ranges3__45__cpo4swapE)
_ZN40_INTERNAL_c2291354_4_k_cu_81be7abf_292904cuda3std6ranges3__45__cpo4swapE:
	.zero		1
.L_10:


//--------------------- .nv.constant0._ZN7cutlass13device_kernelINS_4gemm6kernel13GemmUniversalIN4cute5tupleIJiiiiEEENS1_10collective13CollectiveMmaINS1_35MainloopSm100TmaUmmaWarpSpecializedILi17ELi2ELi4ENS5_IJNS4_1CILi1EEENSA_ILi2EEESB_EEEEENS5_IJNSA_ILi64EEENSA_ILi128EEESF_EEENS_12float_e4m3_tENS5_IJlSB_lEEESI_SJ_NS4_8TiledMMAINS4_8MMA_AtomIJNS4_10MMA_TraitsINS4_19SM100_MMA_F8F6F4_SSEJSI_SI_fSF_SG_NS4_17integral_constantINS4_4UMMA5MajorELSQ_0EEESR_NSO_INSP_7ScaleInELSS_0EEEST_EEEEEENS4_6LayoutINS5_IJSB_SB_SB_EEENS5_IJNSA_ILi0EEESY_SY_EEEEENS5_IJNS4_10UnderscoreES11_S11_EEEEENS4_23SM90_TMA_LOAD_MULTICASTENS4_14ComposedLayoutINS4_7SwizzleILi2ELi4ELi3EEENS4_18smem_ptr_flag_bitsILi8EEENSW_INS5_IJNSA_ILi8EEESF_EEENS5_IJSF_SB_EEEEEEEvNS4_8identityENS4_13SM90_TMA_LOADES1E_vS1F_EENS_8epilogue10collective18CollectiveEpilogueINS1I_23Sm100TmaWarpSpecializedILi2ELi2ELi32ELb0ELb0EEEJSH_NS5_IJNSW_ISF_SB_EES1N_EEESI_SJ_SI_SJ_NS1I_6fusion15FusionCallbacksIS1M_NS1P_17LinearCombinationISI_fSI_fLNS_15FloatRoundStyleE2EEESH_S1O_JEEENS4_5SM1004TMEM4LOAD26SM100_TMEM_LOAD_16dp32b32xES1G_S1E_NS4_39AutoVectorizingCopyWithAssumedAlignmentILi128EEENS4_14SM90_TMA_STOREES1E_S20_S20_EEEvvEEEEvNT_6ParamsE --------------------------
	.section	.nv.constant0._ZN7cutlass13device_kernelINS_4gemm6kernel13GemmUniversalIN4cute5tupleIJiiiiEEENS1_10collective13CollectiveMmaINS1_35MainloopSm100TmaUmmaWarpSpecializedILi17ELi2ELi4ENS5_IJNS4_1CILi1EEENSA_ILi2EEESB_EEEEENS5_IJNSA_ILi64EEENSA_ILi128EEESF_EEENS_12float_e4m3_tENS5_IJlSB_lEEESI_SJ_NS4_8TiledMMAINS4_8MMA_AtomIJNS4_10MMA_TraitsINS4_19SM100_MMA_F8F6F4_SSEJSI_SI_fSF_SG_NS4_17integral_constantINS4_4UMMA5MajorELSQ_0EEESR_NSO_INSP_7ScaleInELSS_0EEEST_EEEEEENS4_6LayoutINS5_IJSB_SB_SB_EEENS5_IJNSA_ILi0EEESY_SY_EEEEENS5_IJNS4_10UnderscoreES11_S11_EEEEENS4_23SM90_TMA_LOAD_MULTICASTENS4_14ComposedLayoutINS4_7SwizzleILi2ELi4ELi3EEENS4_18smem_ptr_flag_bitsILi8EEENSW_INS5_IJNSA_ILi8EEESF_EEENS5_IJSF_SB_EEEEEEEvNS4_8identityENS4_13SM90_TMA_LOADES1E_vS1F_EENS_8epilogue10collective18CollectiveEpilogueINS1I_23Sm100TmaWarpSpecializedILi2ELi2ELi32ELb0ELb0EEEJSH_NS5_IJNSW_ISF_SB_EES1N_EEESI_SJ_SI_SJ_NS1I_6fusion15FusionCallbacksIS1M_NS1P_17LinearCombinationISI_fSI_fLNS_15FloatRoundStyleE2EEESH_S1O_JEEENS4_5SM1004TMEM4LOAD26SM100_TMEM_LOAD_16dp32b32xES1G_S1E_NS4_39AutoVectorizingCopyWithAssumedAlignmentILi128EEENS4_14SM90_TMA_STOREES1E_S20_S20_EEEvvEEEEvNT_6ParamsE,"a",@progbits
	.sectionflags	@""
	.align	4
.nv.constant0._ZN7cutlass13device_kernelINS_4gemm6kernel13GemmUniversalIN4cute5tupleIJiiiiEEENS1_10collective13CollectiveMmaINS1_35MainloopSm100TmaUmmaWarpSpecializedILi17ELi2ELi4ENS5_IJNS4_1CILi1EEENSA_ILi2EEESB_EEEEENS5_IJNSA_ILi64EEENSA_ILi128EEESF_EEENS_12float_e4m3_tENS5_IJlSB_lEEESI_SJ_NS4_8TiledMMAINS4_8MMA_AtomIJNS4_10MMA_TraitsINS4_19SM100_MMA_F8F6F4_SSEJSI_SI_fSF_SG_NS4_17integral_constantINS4_4UMMA5MajorELSQ_0EEESR_NSO_INSP_7ScaleInELSS_0EEEST_EEEEEENS4_6LayoutINS5_IJSB_SB_SB_EEENS5_IJNSA_ILi0EEESY_SY_EEEEENS5_IJNS4_10UnderscoreES11_S11_EEEEENS4_23SM90_TMA_LOAD_MULTICASTENS4_14ComposedLayoutINS4_7SwizzleILi2ELi4ELi3EEENS4_18smem_ptr_flag_bitsILi8EEENSW_INS5_IJNSA_ILi8EEESF_EEENS5_IJSF_SB_EEEEEEEvNS4_8identityENS4_13SM90_TMA_LOADES1E_vS1F_EENS_8epilogue10collective18CollectiveEpilogueINS1I_23Sm100TmaWarpSpecializedILi2ELi2ELi32ELb0ELb0EEEJSH_NS5_IJNSW_ISF_SB_EES1N_EEESI_SJ_SI_SJ_NS1I_6fusion15FusionCallbacksIS1M_NS1P_17LinearCombinationISI_fSI_fLNS_15FloatRoundStyleE2EEESH_S1O_JEEENS4_5SM1004TMEM4LOAD26SM100_TMEM_LOAD_16dp32b32xES1G_S1E_NS4_39AutoVectorizingCopyWithAssumedAlignmentILi128EEENS4_14SM90_TMA_STOREES1E_S20_S20_EEEvvEEEEvNT_6ParamsE:
	.zero		2944


//--------------------- SYMBOLS --------------------------

	.type		.nv.reservedSmem.offset0,@object
	.size		.nv.reservedSmem.offset0,0x4
	.type		.nv.reservedSmem.cap,@object
	.size		.nv.reservedSmem.cap,0x4
	.type		__assertfail,@function
